	.headerflags	@"EF_CUDA_TEXMODE_UNIFIED EF_CUDA_64BIT_ADDRESS EF_CUDA_ACCELERATORS EF_CUDA_SM90 EF_CUDA_VIRTUAL_SM(EF_CUDA_SM90)"
	.elftype	@"ET_EXEC"


//--------------------- .nv.info                  --------------------------
	.section	.nv.info,"",@"SHT_CUDA_INFO"
	.align	4


	//----- nvinfo : EIATTR_REGCOUNT
	.align		4
        /*0000*/ 	.byte	0x04, 0x2f
        /*0002*/ 	.short	(.L_3 - .L_2)
	.align		4
.L_2:
        /*0004*/ 	.word	index@(triton_poi_fused__native_batch_norm_legit_no_training_relu_3)
        /*0008*/ 	.word	0x00000028


	//----- nvinfo : EIATTR_MIN_STACK_SIZE
	.align		4
.L_3:
        /*000c*/ 	.byte	0x04, 0x12
        /*000e*/ 	.short	(.L_5 - .L_4)
	.align		4
.L_4:
        /*0010*/ 	.word	index@(triton_poi_fused__native_batch_norm_legit_no_training_relu_3)
        /*0014*/ 	.word	0x00000000


	//----- nvinfo : EIATTR_FRAME_SIZE
	.align		4
.L_5:
        /*0018*/ 	.byte	0x04, 0x11
        /*001a*/ 	.short	(.L_7 - .L_6)
	.align		4
.L_6:
        /*001c*/ 	.word	index@(triton_poi_fused__native_batch_norm_legit_no_training_relu_3)
        /*0020*/ 	.word	0x00000000


	//----- nvinfo : EIATTR_MIN_STACK_SIZE
	.align		4
.L_7:
        /*0024*/ 	.byte	0x04, 0x12
        /*0026*/ 	.short	(.L_9 - .L_8)
	.align		4
.L_8:
        /*0028*/ 	.word	index@(triton_poi_fused__native_batch_norm_legit_no_training_relu_3)
        /*002c*/ 	.word	0x00000000
.L_9:


//--------------------- .nv.info.triton_poi_fused__native_batch_norm_legit_no_training_relu_3 --------------------------
	.section	.nv.info.triton_poi_fused__native_batch_norm_legit_no_training_relu_3,"",@"SHT_CUDA_INFO"
	.sectionflags	@""
	.align	4


	//----- nvinfo : EIATTR_CUDA_API_VERSION
	.align		4
        /*0000*/ 	.byte	0x04, 0x37
        /*0002*/ 	.short	(.L_11 - .L_10)
.L_10:
        /*0004*/ 	.word	0x0000007c


	//----- nvinfo : EIATTR_KPARAM_INFO
	.align		4
.L_11:
        /*0008*/ 	.byte	0x04, 0x17
        /*000a*/ 	.short	(.L_13 - .L_12)
.L_12:
        /*000c*/ 	.word	0x00000000
        /*0010*/ 	.short	0x0007
        /*0012*/ 	.short	0x0034
        /*0014*/ 	.byte	0x00, 0xf0, 0x11, 0x00


	//----- nvinfo : EIATTR_KPARAM_INFO
	.align		4
.L_13:
        /*0018*/ 	.byte	0x04, 0x17
        /*001a*/ 	.short	(.L_15 - .L_14)
.L_14:
        /*001c*/ 	.word	0x00000000
        /*0020*/ 	.short	0x0006
        /*0022*/ 	.short	0x0030
        /*0024*/ 	.byte	0x00, 0xf0, 0x11, 0x00


	//----- nvinfo : EIATTR_KPARAM_INFO
	.align		4
.L_15:
        /*0028*/ 	.byte	0x04, 0x17
        /*002a*/ 	.short	(.L_17 - .L_16)
.L_16:
        /*002c*/ 	.word	0x00000000
        /*0030*/ 	.short	0x0005
        /*0032*/ 	.short	0x0028
        /*0034*/ 	.byte	0x00, 0xf4, 0x21, 0x00


	//----- nvinfo : EIATTR_KPARAM_INFO
	.align		4
.L_17:
        /*0038*/ 	.byte	0x04, 0x17
        /*003a*/ 	.short	(.L_19 - .L_18)
.L_18:
        /*003c*/ 	.word	0x00000000
        /*0040*/ 	.short	0x0004
        /*0042*/ 	.short	0x0020
        /*0044*/ 	.byte	0x00, 0xf4, 0x21, 0x00


	//----- nvinfo : EIATTR_KPARAM_INFO
	.align		4
.L_19:
        /*0048*/ 	.byte	0x04, 0x17
        /*004a*/ 	.short	(.L_21 - .L_20)
.L_20:
        /*004c*/ 	.word	0x00000000
        /*0050*/ 	.short	0x0003
        /*0052*/ 	.short	0x0018
        /*0054*/ 	.byte	0x00, 0xf4, 0x21, 0x00


	//----- nvinfo : EIATTR_KPARAM_INFO
	.align		4
.L_21:
        /*0058*/ 	.byte	0x04, 0x17
        /*005a*/ 	.short	(.L_23 - .L_22)
.L_22:
        /*005c*/ 	.word	0x00000000
        /*0060*/ 	.short	0x0002
        /*0062*/ 	.short	0x0010
        /*0064*/ 	.byte	0x00, 0xf4, 0x21, 0x00


	//----- nvinfo : EIATTR_KPARAM_INFO
	.align		4
.L_23:
        /*0068*/ 	.byte	0x04, 0x17
        /*006a*/ 	.short	(.L_25 - .L_24)
.L_24:
        /*006c*/ 	.word	0x00000000
        /*0070*/ 	.short	0x0001
        /*0072*/ 	.short	0x0008
        /*0074*/ 	.byte	0x00, 0xf4, 0x21, 0x00


	//----- nvinfo : EIATTR_KPARAM_INFO
	.align		4
.L_25:
        /*0078*/ 	.byte	0x04, 0x17
        /*007a*/ 	.short	(.L_27 - .L_26)
.L_26:
        /*007c*/ 	.word	0x00000000
        /*0080*/ 	.short	0x0000
        /*0082*/ 	.short	0x0000
        /*0084*/ 	.byte	0x00, 0xf4, 0x21, 0x00


	//----- nvinfo : EIATTR_SPARSE_MMA_MASK
	.align		4
.L_27:
        /*0088*/ 	.byte	0x03, 0x50
        /*008a*/ 	.short	0x0000


	//----- nvinfo : EIATTR_MAXREG_COUNT
	.align		4
        /*008c*/ 	.byte	0x03, 0x1b
        /*008e*/ 	.short	0x00ff


	//----- nvinfo : EIATTR_EXIT_INSTR_OFFSETS
	.align		4
        /*0090*/ 	.byte	0x04, 0x1c
        /*0092*/ 	.short	(.L_29 - .L_28)


	//   ....[0]....
.L_28:
        /*0094*/ 	.word	0x00001c30


	//   ....[1]....
        /*0098*/ 	.word	0x00001c70


	//----- nvinfo : EIATTR_REQNTID
	.align		4
.L_29:
        /*009c*/ 	.byte	0x04, 0x10
        /*009e*/ 	.short	(.L_31 - .L_30)
.L_30:
        /*00a0*/ 	.word	0x00000100
        /*00a4*/ 	.word	0x00000001
        /*00a8*/ 	.word	0x00000001


	//----- nvinfo : EIATTR_CBANK_PARAM_SIZE
	.align		4
.L_31:
        /*00ac*/ 	.byte	0x03, 0x19
        /*00ae*/ 	.short	0x0038


	//----- nvinfo : EIATTR_PARAM_CBANK
	.align		4
        /*00b0*/ 	.byte	0x04, 0x0a
        /*00b2*/ 	.short	(.L_33 - .L_32)
	.align		4
.L_32:
        /*00b4*/ 	.word	index@(.nv.constant0.triton_poi_fused__native_batch_norm_legit_no_training_relu_3)
        /*00b8*/ 	.short	0x0210
        /*00ba*/ 	.short	0x0038


	//----- nvinfo : EIATTR_SW_WAR
	.align		4
.L_33:
        /*00bc*/ 	.byte	0x04, 0x36
        /*00be*/ 	.short	(.L_35 - .L_34)
.L_34:
        /*00c0*/ 	.word	0x00000008
.L_35:


//--------------------- .nv.callgraph             --------------------------
	.section	.nv.callgraph,"",@"SHT_CUDA_CALLGRAPH"
	.align	4
	.sectionentsize	8
	.align		4
        /*0000*/ 	.word	0x00000000
	.align		4
        /*0004*/ 	.word	0xffffffff
	.align		4
        /*0008*/ 	.word	0x00000000
	.align		4
        /*000c*/ 	.word	0xfffffffe
	.align		4
        /*0010*/ 	.word	0x00000000
	.align		4
        /*0014*/ 	.word	0xfffffffd
	.align		4
        /*0018*/ 	.word	0x00000000
	.align		4
        /*001c*/ 	.word	0xfffffffc


//--------------------- .nv.constant4             --------------------------
	.section	.nv.constant4,"a",@progbits
	.align	8
	.align		8
.nv.constant4:
        /*0000*/ 	.dword	_$_str
	.align		8
        /*0008*/ 	.dword	_$_str_$_2


//--------------------- .text.triton_poi_fused__native_batch_norm_legit_no_training_relu_3 --------------------------
	.section	.text.triton_poi_fused__native_batch_norm_legit_no_training_relu_3,"ax",@progbits
	.sectionflags	@"SHF_BARRIERS=1"
	.align	128
        .global         triton_poi_fused__native_batch_norm_legit_no_training_relu_3
        .type           triton_poi_fused__native_batch_norm_legit_no_training_relu_3,@function
        .size           triton_poi_fused__native_batch_norm_legit_no_training_relu_3,(.L_x_1 - triton_poi_fused__native_batch_norm_legit_no_training_relu_3)
        .other          triton_poi_fused__native_batch_norm_legit_no_training_relu_3,@"STO_CUDA_ENTRY STV_DEFAULT"
triton_poi_fused__native_batch_norm_legit_no_training_relu_3:
.text.triton_poi_fused__native_batch_norm_legit_no_training_relu_3:
[----:B------:R-:W0:Y:S01]  /*0000*/  LDC R1, c[0x0][0x28] ;  /* 0x00000a00ff017b82 */ /* 0x000e220000000800 */
[----:B------:R-:W1:Y:S07]  /*0010*/  S2R R35, SR_TID.X ;  /* 0x0000000000237919 */ /* 0x000e6e0000002100 */
[----:B------:R-:W2:Y:S01]  /*0020*/  S2UR UR4, SR_CTAID.Y ;  /* 0x00000000000479c3 */ /* 0x000ea20000002600 */
[----:B------:R-:W-:Y:S01]  /*0030*/  ULDC.64 UR22, c[0x0][0x208] ;  /* 0x0000820000167ab9 */ /* 0x000fe20000000a00 */
[----:B------:R-:W3:Y:S06]  /*0040*/  S2R R0, SR_CTAID.X ;  /* 0x0000000000007919 */ /* 0x000eec0000002500 */
[----:B------:R-:W4:Y:S08]  /*0050*/  LDC.64 R36, c[0x0][0x210] ;  /* 0x00008400ff247b82 */ /* 0x000f300000000a00 */
[----:B------:R-:W5:Y:S01]  /*0060*/  LDC.64 R22, c[0x0][0x218] ;  /* 0x00008600ff167b82 */ /* 0x000f620000000a00 */
[----:B--2---:R-:W-:-:S06]  /*0070*/  USHF.L.U32 UR4, UR4, 0x4, URZ ;  /* 0x0000000404047899 */ /* 0x004fcc000800063f */
[----:B------:R-:W-:Y:S02]  /*0080*/  MOV R3, UR4 ;  /* 0x0000000400037c02 */ /* 0x000fe40008000f00 */
[----:B-1----:R-:W-:-:S04]  /*0090*/  SHF.L.U32 R2, R35, 0x2, RZ ;  /* 0x0000000223027819 */ /* 0x002fc800000006ff */
[----:B------:R-:W-:Y:S02]  /*00a0*/  LOP3.LUT R2, R3, 0xc, R2, 0xf8, !PT ;  /* 0x0000000c03027812 */ /* 0x000fe400078ef802 */
[----:B------:R-:W-:Y:S02]  /*00b0*/  SHF.R.U32.HI R3, RZ, 0x2, R35 ;  /* 0x00000002ff037819 */ /* 0x000fe40000011623 */
[C---:B------:R-:W-:Y:S01]  /*00c0*/  ISETP.GE.AND P4, PT, R2.reuse, 0x180, PT ;  /* 0x000001800200780c */ /* 0x040fe20003f86270 */
[----:B------:R-:W-:Y:S01]  /*00d0*/  IMAD.HI R4, R2, 0x2aaaaaab, RZ ;  /* 0x2aaaaaab02047827 */ /* 0x000fe200078e02ff */
[----:B------:R-:W-:-:S04]  /*00e0*/  SGXT.U32 R3, R3, 0x6 ;  /* 0x000000060303781a */ /* 0x000fc80000000000 */
[----:B------:R-:W-:Y:S02]  /*00f0*/  SHF.R.U32.HI R5, RZ, 0x1f, R4 ;  /* 0x0000001fff057819 */ /* 0x000fe40000011604 */
[----:B---3--:R-:W-:Y:S02]  /*0100*/  PRMT R3, R3, 0x6540, R0 ;  /* 0x0000654003037816 */ /* 0x008fe40000000000 */
[----:B------:R-:W-:Y:S02]  /*0110*/  LEA.HI.SX32 R5, R4, R5, 0x1c ;  /* 0x0000000504057211 */ /* 0x000fe400078fe2ff */
[C---:B------:R-:W-:Y:S02]  /*0120*/  LOP3.LUT R4, R3.reuse, 0x40, RZ, 0xfc, !PT ;  /* 0x0000004003047812 */ /* 0x040fe400078efcff */
[----:B------:R-:W-:Y:S01]  /*0130*/  LOP3.LUT R6, R3, 0x80, RZ, 0xfc, !PT ;  /* 0x0000008003067812 */ /* 0x000fe200078efcff */
[----:B------:R-:W-:Y:S01]  /*0140*/  IMAD R33, R5, -0x60, R2 ;  /* 0xffffffa005217824 */ /* 0x000fe200078e0202 */
[----:B------:R-:W-:-:S02]  /*0150*/  LOP3.LUT R7, R3, 0xc0, RZ, 0xfc, !PT ;  /* 0x000000c003077812 */ /* 0x000fc400078efcff */
[----:B------:R-:W-:Y:S01]  /*0160*/  ISETP.LT.AND P0, PT, R3, 0x3c1, !P4 ;  /* 0x000003c10300780c */ /* 0x000fe20006701270 */
[----:B------:R-:W-:Y:S01]  /*0170*/  IMAD R2, R5, 0x16860, R33 ;  /* 0x0001686005027824 */ /* 0x000fe200078e0221 */
[----:B------:R-:W-:Y:S02]  /*0180*/  ISETP.LT.AND P3, PT, R7, 0x3c1, !P4 ;  /* 0x000003c10700780c */ /* 0x000fe40006761270 */
[----:B------:R-:W-:Y:S02]  /*0190*/  CS2R R20, SRZ ;  /* 0x0000000000147805 */ /* 0x000fe4000001ff00 */
[----:B------:R-:W-:Y:S01]  /*01a0*/  ISETP.LT.AND P1, PT, R4, 0x3c1, !P4 ;  /* 0x000003c10400780c */ /* 0x000fe20006721270 */
[----:B------:R-:W-:Y:S01]  /*01b0*/  IMAD R3, R3, 0x60, R2 ;  /* 0x0000006003037824 */ /* 0x000fe200078e0202 */
[----:B------:R-:W-:Y:S01]  /*01c0*/  ISETP.LT.AND P2, PT, R6, 0x3c1, !P4 ;  /* 0x000003c10600780c */ /* 0x000fe20006741270 */
[----:B-----5:R-:W-:Y:S01]  /*01d0*/  IMAD.WIDE R24, R33, 0x4, R22 ;  /* 0x0000000421187825 */ /* 0x020fe200078e0216 */
[----:B------:R-:W-:-:S02]  /*01e0*/  CS2R R4, SRZ ;  /* 0x0000000000047805 */ /* 0x000fc4000001ff00 */
[----:B------:R-:W-:Y:S01]  /*01f0*/  IADD3 R27, R3, 0x3000, RZ ;  /* 0x00003000031b7810 */ /* 0x000fe20007ffe0ff */
[C---:B------:R-:W-:Y:S01]  /*0200*/  VIADD R9, R3.reuse, 0x1800 ;  /* 0x0000180003097836 */ /* 0x040fe20000000000 */
[----:B------:R-:W-:Y:S01]  /*0210*/  IADD3 R13, R3, 0x4800, RZ ;  /* 0x00004800030d7810 */ /* 0x000fe20007ffe0ff */
[--C-:B----4-:R-:W-:Y:S01]  /*0220*/  IMAD.WIDE R10, R3, 0x4, R36.reuse ;  /* 0x00000004030a7825 */ /* 0x110fe200078e0224 */
[----:B------:R-:W-:Y:S02]  /*0230*/  CS2R R22, SRZ ;  /* 0x0000000000167805 */ /* 0x000fe4000001ff00 */
[----:B------:R-:W-:Y:S01]  /*0240*/  CS2R R6, SRZ ;  /* 0x0000000000067805 */ /* 0x000fe2000001ff00 */
[----:B------:R-:W-:-:S04]  /*0250*/  IMAD.WIDE R2, R9, 0x4, R36 ;  /* 0x0000000409027825 */ /* 0x000fc800078e0224 */
[--C-:B------:R-:W-:Y:S01]  /*0260*/  IMAD.WIDE R26, R27, 0x4, R36.reuse ;  /* 0x000000041b1a7825 */ /* 0x100fe200078e0224 */
[----:B------:R-:W2:Y:S03]  /*0270*/  @P0 LDG.E.EL.128 R4, desc[UR22][R10.64] ;  /* 0x000000160a040981 */ /* 0x000ea6000c2e1d00 */
[----:B------:R-:W-:-:S05]  /*0280*/  IMAD.WIDE R36, R13, 0x4, R36 ;  /* 0x000000040d247825 */ /* 0x000fca00078e0224 */
[----:B------:R1:W3:Y:S02]  /*0290*/  @P3 LDG.E.EL.128 R20, desc[UR22][R36.64] ;  /* 0x0000001624143981 */ /* 0x0002e4000c2e1d00 */
[----:B-1----:R-:W1:Y:S01]  /*02a0*/  LDC.64 R36, c[0x0][0x220] ;  /* 0x00008800ff247b82 */ /* 0x002e620000000a00 */
[----:B------:R-:W-:Y:S02]  /*02b0*/  CS2R R12, SRZ ;  /* 0x00000000000c7805 */ /* 0x000fe4000001ff00 */
[----:B------:R-:W-:Y:S02]  /*02c0*/  CS2R R14, SRZ ;  /* 0x00000000000e7805 */ /* 0x000fe4000001ff00 */
[----:B------:R-:W-:Y:S02]  /*02d0*/  CS2R R16, SRZ ;  /* 0x0000000000107805 */ /* 0x000fe4000001ff00 */
[----:B------:R-:W-:Y:S02]  /*02e0*/  CS2R R18, SRZ ;  /* 0x0000000000127805 */ /* 0x000fe4000001ff00 */
[----:B------:R-:W-:-:S02]  /*02f0*/  CS2R R8, SRZ ;  /* 0x0000000000087805 */ /* 0x000fc4000001ff00 */
[----:B------:R-:W-:Y:S02]  /*0300*/  CS2R R10, SRZ ;  /* 0x00000000000a7805 */ /* 0x000fe4000001ff00 */
[----:B------:R-:W-:Y:S02]  /*0310*/  CS2R R28, SRZ ;  /* 0x00000000001c7805 */ /* 0x000fe4000001ff00 */
[----:B------:R-:W-:Y:S01]  /*0320*/  CS2R R30, SRZ ;  /* 0x00000000001e7805 */ /* 0x000fe2000001ff00 */
[----:B------:R4:W5:Y:S04]  /*0330*/  @P1 LDG.E.EL.128 R12, desc[UR22][R2.64] ;  /* 0x00000016020c1981 */ /* 0x000968000c2e1d00 */
[----:B------:R-:W2:Y:S04]  /*0340*/  @!P4 LDG.E.EL.128 R8, desc[UR22][R24.64] ;  /* 0x000000161808c981 */ /* 0x000ea8000c2e1d00 */
[----:B------:R-:W3:Y:S01]  /*0350*/  @P2 LDG.E.EL.128 R16, desc[UR22][R26.64] ;  /* 0x000000161a102981 */ /* 0x000ee2000c2e1d00 */
[----:B----4-:R-:W4:Y:S01]  /*0360*/  LDC.64 R2, c[0x0][0x228] ;  /* 0x00008a00ff027b82 */ /* 0x010f220000000a00 */
[----:B-1----:R-:W-:-:S05]  /*0370*/  IMAD.WIDE R36, R33, 0x4, R36 ;  /* 0x0000000421247825 */ /* 0x002fca00078e0224 */
[----:B------:R4:W3:Y:S02]  /*0380*/  @!P4 LDG.E.EL.128 R28, desc[UR22][R36.64] ;  /* 0x00000016241cc981 */ /* 0x0008e4000c2e1d00 */
[----:B----4-:R-:W-:Y:S02]  /*0390*/  IMAD.WIDE R36, R33, 0x4, R2 ;  /* 0x0000000421247825 */ /* 0x010fe400078e0202 */
[----:B------:R-:W1:Y:S01]  /*03a0*/  LDC.64 R2, c[0x0][0x230] ;  /* 0x00008c00ff027b82 */ /* 0x000e620000000a00 */
[----:B------:R-:W-:Y:S02]  /*03b0*/  PRMT R0, R35, 0x6540, R0 ;  /* 0x0000654023007816 */ /* 0x000fe40000000000 */
[----:B0-----:R-:W-:Y:S02]  /*03c0*/  CS2R R24, SRZ ;  /* 0x0000000000187805 */ /* 0x001fe4000001ff00 */
[----:B------:R-:W-:Y:S02]  /*03d0*/  CS2R R26, SRZ ;  /* 0x00000000001a7805 */ /* 0x000fe4000001ff00 */
[----:B------:R-:W-:-:S04]  /*03e0*/  CS2R R34, SRZ ;  /* 0x0000000000227805 */ /* 0x000fc8000001ff00 */
[----:B------:R-:W4:Y:S01]  /*03f0*/  @!P4 LDG.E.EL.128 R24, desc[UR22][R36.64] ;  /* 0x000000162418c981 */ /* 0x000f22000c2e1d00 */
[----:B-1----:R-:W-:Y:S01]  /*0400*/  IMAD.WIDE R2, R33, 0x4, R2 ;  /* 0x0000000421027825 */ /* 0x002fe200078e0202 */
[----:B------:R-:W-:-:S06]  /*0410*/  CS2R R32, SRZ ;  /* 0x0000000000207805 */ /* 0x000fcc000001ff00 */
[----:B------:R0:W4:Y:S02]  /*0420*/  @!P4 LDG.E.EL.128 R32, desc[UR22][R2.64] ;  /* 0x000000160220c981 */ /* 0x000124000c2e1d00 */
[----:B0-----:R-:W0:Y:S01]  /*0430*/  S2R R3, SR_TID.X ;  /* 0x0000000000037919 */ /* 0x001e220000002100 */
[----:B------:R-:W1:Y:S01]  /*0440*/  S2UR UR9, SR_CgaCtaId ;  /* 0x00000000000979c3 */ /* 0x000e620000008800 */
[----:B------:R-:W-:Y:S01]  /*0450*/  UMOV UR5, 0x400 ;  /* 0x0000040000057882 */ /* 0x000fe20000000000 */
[----:B------:R-:W-:Y:S02]  /*0460*/  UIADD3 UR8, UR4, 0xe, URZ ;  /* 0x0000000e04087890 */ /* 0x000fe4000fffe03f */
[----:B-1----:R-:W-:Y:S01]  /*0470*/  UPRMT UR9, UR9, 0x654, UR5 ;  /* 0x0000065409097896 */ /* 0x002fe20008000005 */
[----:B0-----:R-:W-:-:S04]  /*0480*/  SHF.R.U32.HI R36, RZ, 0x2, R3 ;  /* 0x00000002ff247819 */ /* 0x001fc80000011603 */
[----:B------:R-:W-:Y:S01]  /*0490*/  SGXT.U32 R36, R36, 0x6 ;  /* 0x000000062424781a */ /* 0x000fe20000000000 */
[----:B------:R-:W-:Y:S02]  /*04a0*/  UIMAD.WIDE UR12, UR4, 0x2aaaaaab, URZ ;  /* 0x2aaaaaab040c78a5 */ /* 0x000fe4000f8e023f */
[----:B------:R-:W-:-:S04]  /*04b0*/  UIADD3 UR14, UR4, 0x1, URZ ;  /* 0x00000001040e7890 */ /* 0x000fc8000fffe03f */
[----:B------:R-:W-:Y:S02]  /*04c0*/  UIMAD.WIDE UR10, UR14, 0x2aaaaaab, URZ ;  /* 0x2aaaaaab0e0a78a5 */ /* 0x000fe4000f8e023f */
[----:B------:R-:W-:Y:S02]  /*04d0*/  UIADD3 UR6, UR4, 0xc, URZ ;  /* 0x0000000c04067890 */ /* 0x000fe4000fffe03f */
[----:B------:R-:W-:Y:S01]  /*04e0*/  UIADD3 UR7, UR4, 0xd, URZ ;  /* 0x0000000d04077890 */ /* 0x000fe2000fffe03f */
[C---:B--2---:R-:W-:Y:S01]  /*04f0*/  FADD R4, -R8.reuse, R4 ;  /* 0x0000000408047221 */ /* 0x044fe20000000100 */
[C---:B-----5:R-:W-:Y:S01]  /*0500*/  FADD R12, -R8.reuse, R12 ;  /* 0x0000000c080c7221 */ /* 0x060fe20000000100 */
[C---:B---3--:R-:W-:Y:S01]  /*0510*/  FADD R20, -R8.reuse, R20 ;  /* 0x0000001408147221 */ /* 0x048fe20000000100 */
[----:B------:R-:W-:Y:S01]  /*0520*/  FADD R16, -R8, R16 ;  /* 0x0000001008107221 */ /* 0x000fe20000000100 */
[----:B------:R-:W-:-:S06]  /*0530*/  FADD R8, R28, 0.0010000000474974513054 ;  /* 0x3a83126f1c087421 */ /* 0x000fcc0000000000 */
[----:B------:R-:W0:Y:S01]  /*0540*/  MUFU.SQRT R8, R8 ;  /* 0x0000000800087308 */ /* 0x000e220000002000 */
[----:B------:R-:W-:Y:S01]  /*0550*/  FADD R28, R29, 0.0010000000474974513054 ;  /* 0x3a83126f1d1c7421 */ /* 0x000fe20000000000 */
[----:B------:R-:W-:Y:S01]  /*0560*/  FADD R31, R31, 0.0010000000474974513054 ;  /* 0x3a83126f1f1f7421 */ /* 0x000fe20000000000 */
[----:B------:R-:W-:-:S05]  /*0570*/  FADD R30, R30, 0.0010000000474974513054 ;  /* 0x3a83126f1e1e7421 */ /* 0x000fca0000000000 */
[----:B------:R-:W1:Y:S08]  /*0580*/  MUFU.SQRT R29, R31 ;  /* 0x0000001f001d7308 */ /* 0x000e700000002000 */
[----:B------:R-:W2:Y:S01]  /*0590*/  MUFU.SQRT R28, R28 ;  /* 0x0000001c001c7308 */ /* 0x000ea20000002000 */
[C---:B0-----:R-:W-:Y:S02]  /*05a0*/  FSETP.GT.AND P4, PT, R8.reuse, 8.50705917302346158658e+37, PT ;  /* 0x7e8000000800780b */ /* 0x041fe40003f84000 */
[----:B------:R-:W-:-:S05]  /*05b0*/  FSETP.GEU.AND P5, PT, R8, 1.175494350822287508e-38, PT ;  /* 0x008000000800780b */ /* 0x000fca0003fae000 */
[----:B------:R-:W0:Y:S01]  /*05c0*/  MUFU.SQRT R2, R30 ;  /* 0x0000001e00027308 */ /* 0x000e220000002000 */
[C---:B------:R-:W-:Y:S01]  /*05d0*/  FADD R6, -R10.reuse, R6 ;  /* 0x000000060a067221 */ /* 0x040fe20000000100 */
[C---:B------:R-:W-:Y:S01]  /*05e0*/  FADD R14, -R10.reuse, R14 ;  /* 0x0000000e0a0e7221 */ /* 0x040fe20000000100 */
[C---:B------:R-:W-:Y:S01]  /*05f0*/  FADD R18, -R10.reuse, R18 ;  /* 0x000000120a127221 */ /* 0x040fe20000000100 */
[----:B------:R-:W-:Y:S01]  /*0600*/  FADD R22, -R10, R22 ;  /* 0x000000160a167221 */ /* 0x000fe20000000100 */
[----:B------:R-:W-:Y:S02]  /*0610*/  IMAD.MOV.U32 R10, RZ, RZ, 0x3e800000 ;  /* 0x3e800000ff0a7424 */ /* 0x000fe400078e00ff */
[C---:B------:R-:W-:Y:S01]  /*0620*/  FADD R5, -R9.reuse, R5 ;  /* 0x0000000509057221 */ /* 0x040fe20000000100 */
[C---:B------:R-:W-:Y:S01]  /*0630*/  FADD R13, -R9.reuse, R13 ;  /* 0x0000000d090d7221 */ /* 0x040fe20000000100 */
[C---:B------:R-:W-:Y:S01]  /*0640*/  FADD R17, -R9.reuse, R17 ;  /* 0x0000001109117221 */ /* 0x040fe20000000100 */
[----:B------:R-:W-:Y:S01]  /*0650*/  FADD R21, -R9, R21 ;  /* 0x0000001509157221 */ /* 0x000fe20000000100 */
[----:B-1----:R-:W-:Y:S01]  /*0660*/  FSETP.GT.AND P3, PT, R29, 8.50705917302346158658e+37, PT ;  /* 0x7e8000001d00780b */ /* 0x002fe20003f64000 */
[----:B------:R-:W-:Y:S01]  /*0670*/  @P4 FMUL R8, R8, 0.25 ;  /* 0x3e80000008084820 */ /* 0x000fe20000400000 */
[----:B------:R-:W-:-:S02]  /*0680*/  FSEL R9, R10, 1, P4 ;  /* 0x3f8000000a097808 */ /* 0x000fc40002000000 */
[----:B--2---:R-:W-:Y:S02]  /*0690*/  FSETP.GT.AND P1, PT, R28, 8.50705917302346158658e+37, PT ;  /* 0x7e8000001c00780b */ /* 0x004fe40003f24000 */
[----:B0-----:R-:W-:Y:S02]  /*06a0*/  FSETP.GT.AND P4, PT, R2, 8.50705917302346158658e+37, PT ;  /* 0x7e8000000200780b */ /* 0x001fe40003f84000 */
[----:B------:R-:W-:Y:S01]  /*06b0*/  FSETP.GEU.AND P2, PT, R29, 1.175494350822287508e-38, PT ;  /* 0x008000001d00780b */ /* 0x000fe20003f4e000 */
[----:B------:R-:W-:Y:S01]  /*06c0*/  @!P5 FMUL R8, R8, 16777216 ;  /* 0x4b8000000808d820 */ /* 0x000fe20000400000 */
[----:B------:R-:W-:Y:S01]  /*06d0*/  FSETP.GEU.AND P0, PT, R28, 1.175494350822287508e-38, PT ;  /* 0x008000001c00780b */ /* 0x000fe20003f0e000 */
[----:B------:R-:W-:Y:S01]  /*06e0*/  @!P5 FMUL R9, R9, 16777216 ;  /* 0x4b8000000909d820 */ /* 0x000fe20000400000 */
[----:B------:R-:W-:Y:S01]  /*06f0*/  FSETP.GEU.AND P5, PT, R2, 1.175494350822287508e-38, PT ;  /* 0x008000000200780b */ /* 0x000fe20003fae000 */
[----:B------:R-:W-:Y:S02]  /*0700*/  @P3 FMUL R29, R29, 0.25 ;  /* 0x3e8000001d1d3820 */ /* 0x000fe40000400000 */
[----:B------:R-:W0:Y:S02]  /*0710*/  MUFU.RCP R8, R8 ;  /* 0x0000000800087308 */ /* 0x000e240000001000 */
[----:B------:R-:W-:-:S02]  /*0720*/  @P1 FMUL R28, R28, 0.25 ;  /* 0x3e8000001c1c1820 */ /* 0x000fc40000400000 */
[----:B------:R-:W-:Y:S02]  /*0730*/  @P4 FMUL R2, R2, 0.25 ;  /* 0x3e80000002024820 */ /* 0x000fe40000400000 */
[----:B------:R-:W-:Y:S02]  /*0740*/  @!P2 FMUL R29, R29, 16777216 ;  /* 0x4b8000001d1da820 */ /* 0x000fe40000400000 */
[----:B------:R-:W-:Y:S02]  /*0750*/  @!P0 FMUL R28, R28, 16777216 ;  /* 0x4b8000001c1c8820 */ /* 0x000fe40000400000 */
[----:B------:R-:W-:Y:S02]  /*0760*/  @!P5 FMUL R2, R2, 16777216 ;  /* 0x4b8000000202d820 */ /* 0x000fe40000400000 */
[----:B------:R-:W1:Y:S01]  /*0770*/  MUFU.RCP R29, R29 ;  /* 0x0000001d001d7308 */ /* 0x000e620000001000 */
[----:B------:R-:W-:Y:S01]  /*0780*/  FADD R7, -R11, R7 ;  /* 0x000000070b077221 */ /* 0x000fe20000000100 */
[----:B0-----:R-:W-:Y:S01]  /*0790*/  FMUL R9, R8, R9 ;  /* 0x0000000908097220 */ /* 0x001fe20000400000 */
[----:B------:R-:W-:-:S05]  /*07a0*/  FSEL R8, R10, 1, P3 ;  /* 0x3f8000000a087808 */ /* 0x000fca0001800000 */
[----:B------:R-:W0:Y:S01]  /*07b0*/  MUFU.RCP R28, R28 ;  /* 0x0000001c001c7308 */ /* 0x000e220000001000 */
[C---:B------:R-:W-:Y:S01]  /*07c0*/  FADD R15, -R11.reuse, R15 ;  /* 0x0000000f0b0f7221 */ /* 0x040fe20000000100 */
[C---:B------:R-:W-:Y:S01]  /*07d0*/  FADD R19, -R11.reuse, R19 ;  /* 0x000000130b137221 */ /* 0x040fe20000000100 */
[----:B------:R-:W-:-:S05]  /*07e0*/  FADD R23, -R11, R23 ;  /* 0x000000170b177221 */ /* 0x000fca0000000100 */
[----:B------:R-:W2:Y:S01]  /*07f0*/  MUFU.RCP R2, R2 ;  /* 0x0000000200027308 */ /* 0x000ea20000001000 */
[C---:B------:R-:W-:Y:S02]  /*0800*/  FSEL R11, R10.reuse, 1, P1 ;  /* 0x3f8000000a0b7808 */ /* 0x040fe40000800000 */
[----:B------:R-:W-:Y:S01]  /*0810*/  FSEL R31, R10, 1, P4 ;  /* 0x3f8000000a1f7808 */ /* 0x000fe20002000000 */
[----:B------:R-:W-:Y:S02]  /*0820*/  @!P2 FMUL R8, R8, 16777216 ;  /* 0x4b8000000808a820 */ /* 0x000fe40000400000 */
[----:B------:R-:W-:Y:S02]  /*0830*/  @!P0 FMUL R11, R11, 16777216 ;  /* 0x4b8000000b0b8820 */ /* 0x000fe40000400000 */
[----:B------:R-:W-:Y:S01]  /*0840*/  @!P5 FMUL R31, R31, 16777216 ;  /* 0x4b8000001f1fd820 */ /* 0x000fe20000400000 */
[----:B-1----:R-:W-:Y:S01]  /*0850*/  FMUL R30, R29, R8 ;  /* 0x000000081d1e7220 */ /* 0x002fe20000400000 */
[----:B0-----:R-:W-:-:S03]  /*0860*/  FMUL R8, R28, R11 ;  /* 0x0000000b1c087220 */ /* 0x001fc60000400000 */
[C---:B------:R-:W-:Y:S01]  /*0870*/  FMUL R10, R30.reuse, R23 ;  /* 0x000000171e0a7220 */ /* 0x040fe20000400000 */
[----:B------:R-:W-:Y:S01]  /*0880*/  FMUL R28, R30, R15 ;  /* 0x0000000f1e1c7220 */ /* 0x000fe20000400000 */
[----:B--2---:R-:W-:Y:S01]  /*0890*/  FMUL R11, R2, R31 ;  /* 0x0000001f020b7220 */ /* 0x004fe20000400000 */
[C---:B------:R-:W-:Y:S01]  /*08a0*/  FMUL R2, R30.reuse, R19 ;  /* 0x000000131e027220 */ /* 0x040fe20000400000 */
[----:B------:R-:W-:Y:S01]  /*08b0*/  FMUL R30, R30, R7 ;  /* 0x000000071e1e7220 */ /* 0x000fe20000400000 */
[----:B------:R-:W-:-:S04]  /*08c0*/  SHF.L.U32 R7, R3, 0xa, RZ ;  /* 0x0000000a03077819 */ /* 0x000fc800000006ff */
[----:B------:R-:W-:-:S04]  /*08d0*/  LOP3.LUT R15, R7, 0xc00, RZ, 0xc0, !PT ;  /* 0x00000c00070f7812 */ /* 0x000fc800078ec0ff */
[C---:B------:R-:W-:Y:S02]  /*08e0*/  LOP3.LUT R19, R15.reuse, 0x100, RZ, 0xfc, !PT ;  /* 0x000001000f137812 */ /* 0x040fe400078efcff */
[C---:B------:R-:W-:Y:S02]  /*08f0*/  LOP3.LUT R23, R15.reuse, 0x200, RZ, 0xfc, !PT ;  /* 0x000002000f177812 */ /* 0x040fe400078efcff */
[C---:B------:R-:W-:Y:S02]  /*0900*/  LOP3.LUT R29, R15.reuse, 0x300, RZ, 0xfc, !PT ;  /* 0x000003000f1d7812 */ /* 0x040fe400078efcff */
[C---:B------:R-:W-:Y:S02]  /*0910*/  LOP3.LUT R7, R15.reuse, R36, RZ, 0xfc, !PT ;  /* 0x000000240f077212 */ /* 0x040fe400078efcff */
[----:B------:R-:W-:Y:S02]  /*0920*/  LEA.HI R36, R15, UR9, RZ, 0x1a ;  /* 0x000000090f247c11 */ /* 0x000fe4000f8fd0ff */
[----:B------:R-:W-:-:S02]  /*0930*/  LEA.HI R19, R19, UR9, RZ, 0x1a ;  /* 0x0000000913137c11 */ /* 0x000fc4000f8fd0ff */
[----:B------:R-:W-:Y:S02]  /*0940*/  LEA.HI R15, R23, UR9, RZ, 0x1a ;  /* 0x00000009170f7c11 */ /* 0x000fe4000f8fd0ff */
[----:B------:R-:W-:Y:S01]  /*0950*/  LEA.HI R29, R29, UR9, RZ, 0x1a ;  /* 0x000000091d1d7c11 */ /* 0x000fe2000f8fd0ff */
[C---:B------:R-:W-:Y:S01]  /*0960*/  IMAD R19, R7.reuse, 0x4, R19 ;  /* 0x0000000407137824 */ /* 0x040fe200078e0213 */
[C---:B------:R-:W-:Y:S02]  /*0970*/  LEA R23, R7.reuse, R36, 0x2 ;  /* 0x0000002407177211 */ /* 0x040fe400078e10ff */
[----:B------:R-:W-:Y:S01]  /*0980*/  LEA R15, R7, R15, 0x2 ;  /* 0x0000000f070f7211 */ /* 0x000fe200078e10ff */
[----:B------:R-:W-:Y:S01]  /*0990*/  FMUL R31, R11, R18 ;  /* 0x000000120b1f7220 */ /* 0x000fe20000400000 */
[----:B------:R-:W-:Y:S01]  /*09a0*/  LEA R7, R7, R29, 0x2 ;  /* 0x0000001d07077211 */ /* 0x000fe200078e10ff */
[C---:B------:R-:W-:Y:S01]  /*09b0*/  FMUL R29, R11.reuse, R22 ;  /* 0x000000160b1d7220 */ /* 0x040fe20000400000 */
[C---:B------:R-:W-:Y:S01]  /*09c0*/  FMUL R37, R11.reuse, R14 ;  /* 0x0000000e0b257220 */ /* 0x040fe20000400000 */
[----:B------:R-:W-:Y:S01]  /*09d0*/  FMUL R11, R11, R6 ;  /* 0x000000060b0b7220 */ /* 0x000fe20000400000 */
[C---:B------:R-:W-:Y:S01]  /*09e0*/  FMUL R20, R9.reuse, R20 ;  /* 0x0000001409147220 */ /* 0x040fe20000400000 */
[C---:B------:R-:W-:Y:S01]  /*09f0*/  FMUL R16, R9.reuse, R16 ;  /* 0x0000001009107220 */ /* 0x040fe20000400000 */
[C---:B------:R-:W-:Y:S01]  /*0a00*/  FMUL R6, R9.reuse, R12 ;  /* 0x0000000c09067220 */ /* 0x040fe20000400000 */
[----:B------:R-:W-:Y:S01]  /*0a10*/  FMUL R9, R9, R4 ;  /* 0x0000000409097220 */ /* 0x000fe20000400000 */
[----:B------:R-:W-:Y:S01]  /*0a20*/  IMAD.U32 R12, RZ, RZ, UR4 ;  /* 0x00000004ff0c7e24 */ /* 0x000fe2000f8e00ff */
[----:B------:R-:W-:-:S02]  /*0a30*/  ISETP.GE.AND P0, PT, R0, 0x3c1, PT ;  /* 0x000003c10000780c */ /* 0x000fc40003f06270 */
[----:B------:R-:W-:Y:S01]  /*0a40*/  MOV R4, UR8 ;  /* 0x0000000800047c02 */ /* 0x000fe20008000f00 */
[----:B------:R-:W-:Y:S01]  /*0a50*/  FMUL R14, R8, R13 ;  /* 0x0000000d080e7220 */ /* 0x000fe20000400000 */
[----:B------:R-:W-:Y:S01]  /*0a60*/  ISETP.LT.AND P5, PT, R12, 0x180, !P0 ;  /* 0x000001800c00780c */ /* 0x000fe200047a1270 */
[----:B------:R-:W-:Y:S01]  /*0a70*/  FMUL R12, R8, R17 ;  /* 0x00000011080c7220 */ /* 0x000fe20000400000 */
[----:B------:R-:W-:Y:S01]  /*0a80*/  ISETP.LT.AND P1, PT, R4, 0x180, !P0 ;  /* 0x000001800400780c */ /* 0x000fe20004721270 */
[C---:B------:R-:W-:Y:S01]  /*0a90*/  FMUL R4, R8.reuse, R21 ;  /* 0x0000001508047220 */ /* 0x040fe20000400000 */
[----:B------:R-:W-:-:S04]  /*0aa0*/  FMUL R8, R8, R5 ;  /* 0x0000000508087220 */ /* 0x000fc80000400000 */
[----:B----4-:R-:W-:Y:S01]  /*0ab0*/  FFMA R8, R8, R25, R33 ;  /* 0x0000001908087223 */ /* 0x010fe20000000021 */
[----:B------:R-:W-:Y:S01]  /*0ac0*/  FFMA R5, R9, R24, R32 ;  /* 0x0000001809057223 */ /* 0x000fe20000000020 */
[----:B------:R-:W-:Y:S01]  /*0ad0*/  FFMA R11, R11, R26, R34 ;  /* 0x0000001a0b0b7223 */ /* 0x000fe20000000022 */
[----:B------:R-:W-:Y:S02]  /*0ae0*/  FFMA R30, R30, R27, R35 ;  /* 0x0000001b1e1e7223 */ /* 0x000fe40000000023 */
[----:B------:R-:W-:Y:S01]  /*0af0*/  FSETP.GEU.AND P2, PT, R8, RZ, PT ;  /* 0x000000ff0800720b */ /* 0x000fe20003f4e000 */
[----:B------:R-:W-:Y:S01]  /*0b00*/  FFMA R6, R6, R24, R32 ;  /* 0x0000001806067223 */ /* 0x000fe20000000020 */
[----:B------:R-:W-:Y:S01]  /*0b10*/  FSETP.GEU.AND P4, PT, R5, RZ, PT ;  /* 0x000000ff0500720b */ /* 0x000fe20003f8e000 */
[----:B------:R-:W-:Y:S01]  /*0b20*/  FFMA R37, R37, R26, R34 ;  /* 0x0000001a25257223 */ /* 0x000fe20000000022 */
[----:B------:R-:W-:Y:S02]  /*0b30*/  FSETP.GEU.AND P3, PT, R11, RZ, PT ;  /* 0x000000ff0b00720b */ /* 0x000fe40003f6e000 */
[----:B------:R-:W-:-:S02]  /*0b40*/  FSEL R8, R8, RZ, P2 ;  /* 0x000000ff08087208 */ /* 0x000fc40001000000 */
[----:B------:R-:W-:Y:S01]  /*0b50*/  FSETP.GEU.AND P2, PT, R30, RZ, PT ;  /* 0x000000ff1e00720b */ /* 0x000fe20003f4e000 */
[----:B------:R-:W-:Y:S01]  /*0b60*/  FFMA R9, R14, R25, R33 ;  /* 0x000000190e097223 */ /* 0x000fe20000000021 */
[----:B------:R-:W-:Y:S01]  /*0b70*/  FSEL R14, R5, RZ, P4 ;  /* 0x000000ff050e7208 */ /* 0x000fe20002000000 */
[----:B------:R-:W-:Y:S01]  /*0b80*/  FFMA R28, R28, R27, R35 ;  /* 0x0000001b1c1c7223 */ /* 0x000fe20000000023 */
[----:B------:R-:W-:Y:S01]  /*0b90*/  FSEL R18, R11, RZ, P3 ;  /* 0x000000ff0b127208 */ /* 0x000fe20001800000 */
[-CC-:B------:R-:W-:Y:S01]  /*0ba0*/  FFMA R16, R16, R24.reuse, R32.reuse ;  /* 0x0000001810107223 */ /* 0x180fe20000000020 */
[----:B------:R-:W-:Y:S02]  /*0bb0*/  FSETP.GEU.AND P3, PT, R6, RZ, PT ;  /* 0x000000ff0600720b */ /* 0x000fe40003f6e000 */
[----:B------:R-:W-:Y:S02]  /*0bc0*/  FSEL R30, R30, RZ, P2 ;  /* 0x000000ff1e1e7208 */ /* 0x000fe40001000000 */
[C---:B------:R-:W-:Y:S01]  /*0bd0*/  FSETP.GEU.AND P2, PT, R37.reuse, RZ, PT ;  /* 0x000000ff2500720b */ /* 0x040fe20003f4e000 */
[----:B------:R0:W-:Y:S01]  /*0be0*/  STS [R23], R14 ;  /* 0x0000000e17007388 */ /* 0x0001e20000000800 */
[----:B------:R-:W-:Y:S01]  /*0bf0*/  FSEL R6, R6, RZ, P3 ;  /* 0x000000ff06067208 */ /* 0x000fe20001800000 */
[----:B------:R-:W-:Y:S01]  /*0c00*/  FFMA R12, R12, R25, R33 ;  /* 0x000000190c0c7223 */ /* 0x000fe20000000021 */
[----:B------:R-:W-:Y:S01]  /*0c10*/  FSETP.GEU.AND P3, PT, R28, RZ, PT ;  /* 0x000000ff1c00720b */ /* 0x000fe20003f6e000 */
[----:B------:R-:W-:Y:S01]  /*0c20*/  FFMA R2, R2, R27, R35 ;  /* 0x0000001b02027223 */ /* 0x000fe20000000023 */
[----:B------:R-:W-:Y:S01]  /*0c30*/  FFMA R20, R20, R24, R32 ;  /* 0x0000001814147223 */ /* 0x000fe20000000020 */
[----:B0-----:R-:W-:-:S02]  /*0c40*/  FSEL R14, R37, RZ, P2 ;  /* 0x000000ff250e7208 */ /* 0x001fc40001000000 */
[----:B------:R-:W-:Y:S02]  /*0c50*/  FSETP.GEU.AND P2, PT, R16, RZ, PT ;  /* 0x000000ff1000720b */ /* 0x000fe40003f4e000 */
[----:B------:R-:W-:Y:S01]  /*0c60*/  FSEL R28, R28, RZ, P3 ;  /* 0x000000ff1c1c7208 */ /* 0x000fe20001800000 */
[----:B------:R-:W-:Y:S01]  /*0c70*/  FFMA R4, R4, R25, R33 ;  /* 0x0000001904047223 */ /* 0x000fe20000000021 */
[----:B------:R-:W-:Y:S01]  /*0c80*/  FSETP.GEU.AND P3, PT, R12, RZ, PT ;  /* 0x000000ff0c00720b */ /* 0x000fe20003f6e000 */
[-CC-:B------:R-:W-:Y:S01]  /*0c90*/  FFMA R31, R31, R26.reuse, R34.reuse ;  /* 0x0000001a1f1f7223 */ /* 0x180fe20000000022 */
[----:B------:R-:W-:Y:S02]  /*0ca0*/  FSEL R16, R16, RZ, P2 ;  /* 0x000000ff10107208 */ /* 0x000fe40001000000 */
[----:B------:R-:W-:Y:S02]  /*0cb0*/  FSETP.GEU.AND P4, PT, R9, RZ, PT ;  /* 0x000000ff0900720b */ /* 0x000fe40003f8e000 */
[----:B------:R-:W-:Y:S01]  /*0cc0*/  FSETP.GEU.AND P2, PT, R2, RZ, PT ;  /* 0x000000ff0200720b */ /* 0x000fe20003f4e000 */
[----:B------:R-:W-:Y:S01]  /*0cd0*/  FFMA R29, R29, R26, R34 ;  /* 0x0000001a1d1d7223 */ /* 0x000fe20000000022 */
[----:B------:R-:W-:Y:S01]  /*0ce0*/  FSEL R12, R12, RZ, P3 ;  /* 0x000000ff0c0c7208 */ /* 0x000fe20001800000 */
[----:B------:R-:W-:Y:S01]  /*0cf0*/  FFMA R10, R10, R27, R35 ;  /* 0x0000001b0a0a7223 */ /* 0x000fe20000000023 */
[----:B------:R-:W-:Y:S01]  /*0d00*/  FSEL R22, R9, RZ, P4 ;  /* 0x000000ff09167208 */ /* 0x000fe20002000000 */
[----:B------:R0:W-:Y:S01]  /*0d10*/  STS [R19+0x400], R8 ;  /* 0x0004000813007388 */ /* 0x0001e20000000800 */
[----:B------:R-:W-:-:S02]  /*0d20*/  FSETP.GEU.AND P3, PT, R20, RZ, PT ;  /* 0x000000ff1400720b */ /* 0x000fc40003f6e000 */
[----:B------:R-:W-:Y:S01]  /*0d30*/  FSEL R2, R2, RZ, P2 ;  /* 0x000000ff02027208 */ /* 0x000fe20001000000 */
[----:B------:R-:W-:Y:S01]  /*0d40*/  STS [R15+0x800], R18 ;  /* 0x000800120f007388 */ /* 0x000fe20000000800 */
[----:B------:R-:W-:Y:S02]  /*0d50*/  FSETP.GEU.AND P4, PT, R31, RZ, PT ;  /* 0x000000ff1f00720b */ /* 0x000fe40003f8e000 */
[----:B------:R-:W-:Y:S01]  /*0d60*/  FSETP.GEU.AND P2, PT, R4, RZ, PT ;  /* 0x000000ff0400720b */ /* 0x000fe20003f4e000 */
[----:B------:R-:W-:Y:S01]  /*0d70*/  STS [R7+0xc00], R30 ;  /* 0x000c001e07007388 */ /* 0x000fe20000000800 */
[----:B------:R-:W-:Y:S02]  /*0d80*/  FSEL R20, R20, RZ, P3 ;  /* 0x000000ff14147208 */ /* 0x000fe40001800000 */
[----:B------:R-:W-:Y:S01]  /*0d90*/  FSETP.GEU.AND P3, PT, R29, RZ, PT ;  /* 0x000000ff1d00720b */ /* 0x000fe20003f6e000 */
[----:B------:R1:W-:Y:S01]  /*0da0*/  STS [R23+0x100], R6 ;  /* 0x0001000617007388 */ /* 0x0003e20000000800 */
[----:B0-----:R-:W-:-:S02]  /*0db0*/  FSEL R8, R4, RZ, P2 ;  /* 0x000000ff04087208 */ /* 0x001fc40001000000 */
[----:B------:R-:W-:Y:S01]  /*0dc0*/  FSETP.GEU.AND P2, PT, R10, RZ, PT ;  /* 0x000000ff0a00720b */ /* 0x000fe20003f4e000 */
[----:B------:R-:W-:Y:S04]  /*0dd0*/  STS [R19+0x500], R22 ;  /* 0x0005001613007388 */ /* 0x000fe80000000800 */
[----:B------:R0:W-:Y:S01]  /*0de0*/  STS [R15+0x900], R14 ;  /* 0x0009000e0f007388 */ /* 0x0001e20000000800 */
[----:B-1----:R-:W-:-:S03]  /*0df0*/  FSEL R6, R31, RZ, P4 ;  /* 0x000000ff1f067208 */ /* 0x002fc60002000000 */
[----:B------:R-:W-:Y:S01]  /*0e00*/  STS [R7+0xd00], R28 ;  /* 0x000d001c07007388 */ /* 0x000fe20000000800 */
[----:B------:R-:W-:-:S03]  /*0e10*/  FSEL R10, R10, RZ, P2 ;  /* 0x000000ff0a0a7208 */ /* 0x000fc60001000000 */
[----:B------:R-:W-:Y:S01]  /*0e20*/  STS [R23+0x200], R16 ;  /* 0x0002001017007388 */ /* 0x000fe20000000800 */
[----:B0-----:R-:W-:-:S03]  /*0e30*/  FSEL R14, R29, RZ, P3 ;  /* 0x000000ff1d0e7208 */ /* 0x001fc60001800000 */
[----:B------:R-:W-:Y:S04]  /*0e40*/  STS [R19+0x600], R12 ;  /* 0x0006000c13007388 */ /* 0x000fe80000000800 */
[----:B------:R-:W-:Y:S04]  /*0e50*/  STS [R15+0xa00], R6 ;  /* 0x000a00060f007388 */ /* 0x000fe80000000800 */
[----:B------:R0:W-:Y:S04]  /*0e60*/  STS [R7+0xe00], R2 ;  /* 0x000e000207007388 */ /* 0x0001e80000000800 */
[----:B------:R-:W-:Y:S04]  /*0e70*/  STS [R23+0x300], R20 ;  /* 0x0003001417007388 */ /* 0x000fe80000000800 */
[----:B------:R-:W-:Y:S04]  /*0e80*/  STS [R19+0x700], R8 ;  /* 0x0007000813007388 */ /* 0x000fe80000000800 */
[----:B------:R-:W-:Y:S04]  /*0e90*/  STS [R15+0xb00], R14 ;  /* 0x000b000e0f007388 */ /* 0x000fe80000000800 */
[----:B------:R1:W-:Y:S01]  /*0ea0*/  STS [R7+0xf00], R10 ;  /* 0x000f000a07007388 */ /* 0x0003e20000000800 */
[----:B------:R-:W-:-:S04]  /*0eb0*/  LOP3.LUT R4, R3, 0xff, RZ, 0xc0, !PT ;  /* 0x000000ff03047812 */ /* 0x000fc800078ec0ff */
[----:B------:R-:W-:Y:S01]  /*0ec0*/  LEA R4, R4, UR9, 0x2 ;  /* 0x0000000904047c11 */ /* 0x000fe2000f8e10ff */
[----:B------:R-:W-:Y:S01]  /*0ed0*/  BAR.SYNC.DEFER_BLOCKING 0x0 ;  /* 0x0000000000007b1d */ /* 0x000fe20000010000 */
[----:B------:R-:W-:-:S04]  /*0ee0*/  USHF.R.U32.HI UR9, URZ, 0x1f, UR13 ;  /* 0x0000001f3f097899 */ /* 0x000fc8000801160d */
[----:B------:R-:W-:Y:S02]  /*0ef0*/  ULEA.HI.SX32 UR13, UR13, UR9, 0x1c ;  /* 0x000000090d0d7291 */ /* 0x000fe4000f8fe23f */
[----:B------:R-:W-:Y:S01]  /*0f00*/  USHF.R.U32.HI UR9, URZ, 0x1f, UR11 ;  /* 0x0000001f3f097899 */ /* 0x000fe2000801160b */
[----:B------:R-:W-:Y:S01]  /*0f10*/  IMAD.U32 R5, RZ, RZ, UR6 ;  /* 0x00000006ff057e24 */ /* 0x000fe2000f8e00ff */
[----:B------:R-:W-:Y:S02]  /*0f20*/  UIADD3 UR5, UR4, 0xb, URZ ;  /* 0x0000000b04057890 */ /* 0x000fe4000fffe03f */
[----:B------:R-:W-:Y:S02]  /*0f30*/  ULEA.HI.SX32 UR12, UR11, UR9, 0x1c ;  /* 0x000000090b0c7291 */ /* 0x000fe4000f8fe23f */
[----:B------:R-:W-:Y:S01]  /*0f40*/  UIMAD UR15, UR13, -0x60, UR4 ;  /* 0xffffffa00d0f78a4 */ /* 0x000fe2000f8e0204 */
[----:B0-----:R-:W-:Y:S01]  /*0f50*/  MOV R2, UR7 ;  /* 0x0000000700027c02 */ /* 0x001fe20008000f00 */
[----:B------:R-:W-:Y:S01]  /*0f60*/  UIMAD UR10, UR12, -0x60, UR14 ;  /* 0xffffffa00c0a78a4 */ /* 0x000fe2000f8e020e */
[----:B------:R-:W-:Y:S01]  /*0f70*/  MOV R6, UR5 ;  /* 0x0000000500067c02 */ /* 0x000fe20008000f00 */
[----:B------:R-:W-:Y:S01]  /*0f80*/  UIADD3 UR9, UR4, 0x3, URZ ;  /* 0x0000000304097890 */ /* 0x000fe2000fffe03f */
[----:B------:R-:W-:Y:S01]  /*0f90*/  ISETP.LT.AND P3, PT, R5, 0x180, !P0 ;  /* 0x000001800500780c */ /* 0x000fe20004761270 */
[----:B------:R-:W0:Y:S01]  /*0fa0*/  LDS R11, [R4] ;  /* 0x00000000040b7984 */ /* 0x000e220000000800 */
[----:B------:R-:W-:-:S02]  /*0fb0*/  MOV R5, UR15 ;  /* 0x0000000f00057c02 */ /* 0x000fc40008000f00 */
[----:B------:R-:W-:Y:S01]  /*0fc0*/  ISETP.LT.AND P2, PT, R2, 0x180, !P0 ;  /* 0x000001800200780c */ /* 0x000fe20004741270 */
[----:B-1----:R-:W-:Y:S01]  /*0fd0*/  IMAD.U32 R7, RZ, RZ, UR14 ;  /* 0x0000000eff077e24 */ /* 0x002fe2000f8e00ff */
[----:B------:R-:W1:Y:S01]  /*0fe0*/  LDC.64 R2, c[0x0][0x238] ;  /* 0x00008e00ff027b82 */ /* 0x000e620000000a00 */
[----:B------:R-:W-:Y:S01]  /*0ff0*/  ISETP.LT.AND P4, PT, R6, 0x180, !P0 ;  /* 0x000001800600780c */ /* 0x000fe20004781270 */
[----:B------:R-:W2:Y:S01]  /*1000*/  LDS R13, [R4+0x404] ;  /* 0x00040400040d7984 */ /* 0x000ea20000000800 */
[----:B------:R-:W-:Y:S01]  /*1010*/  MOV R9, UR10 ;  /* 0x0000000a00097c02 */ /* 0x000fe20008000f00 */
[----:B------:R-:W-:Y:S01]  /*1020*/  UIMAD.WIDE UR10, UR9, 0x2aaaaaab, URZ ;  /* 0x2aaaaaab090a78a5 */ /* 0x000fe2000f8e023f */
[----:B------:R-:W-:Y:S01]  /*1030*/  MOV R6, UR13 ;  /* 0x0000000d00067c02 */ /* 0x000fe20008000f00 */
[----:B------:R-:W-:Y:S01]  /*1040*/  IMAD R5, R5, 0x3c1, R0 ;  /* 0x000003c105057824 */ /* 0x000fe200078e0200 */
[----:B------:R-:W-:Y:S01]  /*1050*/  ISETP.LT.AND P6, PT, R7, 0x180, !P0 ;  /* 0x000001800700780c */ /* 0x000fe200047c1270 */
[----:B------:R-:W3:Y:S02]  /*1060*/  LDS R15, [R4+0x808] ;  /* 0x00080800040f7984 */ /* 0x000ee40000000800 */
[----:B------:R-:W-:-:S02]  /*1070*/  IMAD R7, R6, 0x258a0, R5 ;  /* 0x000258a006077824 */ /* 0x000fc400078e0205 */
[----:B------:R-:W-:Y:S01]  /*1080*/  IMAD.U32 R6, RZ, RZ, UR12 ;  /* 0x0000000cff067e24 */ /* 0x000fe2000f8e00ff */
[----:B------:R-:W-:Y:S01]  /*1090*/  UMOV UR12, UR11 ;  /* 0x0000000b000c7c82 */ /* 0x000fe20008000000 */
[----:B------:R-:W4:Y:S01]  /*10a0*/  LDS R17, [R4+0xc0c] ;  /* 0x000c0c0004117984 */ /* 0x000f220000000800 */
[----:B------:R-:W-:Y:S01]  /*10b0*/  USHF.R.U32.HI UR13, URZ, 0x1f, UR12 ;  /* 0x0000001f3f0d7899 */ /* 0x000fe2000801160c */
[----:B------:R-:W-:Y:S01]  /*10c0*/  IMAD R5, R9, 0x3c1, R0 ;  /* 0x000003c109057824 */ /* 0x000fe200078e0200 */
[----:B------:R-:W-:Y:S01]  /*10d0*/  UIADD3 UR14, UR4, 0x2, URZ ;  /* 0x00000002040e7890 */ /* 0x000fe2000fffe03f */
[----:B------:R-:W-:Y:S01]  /*10e0*/  LDS R19, [R4+0x1818] ;  /* 0x0018180004137984 */ /* 0x000fe20000000800 */
[----:B------:R-:W-:Y:S01]  /*10f0*/  ULEA.HI.SX32 UR13, UR12, UR13, 0x1c ;  /* 0x0000000d0c0d7291 */ /* 0x000fe2000f8fe23f */
[----:B------:R-:W-:Y:S01]  /*1100*/  MOV R10, UR9 ;  /* 0x00000009000a7c02 */ /* 0x000fe20008000f00 */
[----:B------:R-:W-:Y:S01]  /*1110*/  IMAD R5, R6, 0x258a0, R5 ;  /* 0x000258a006057824 */ /* 0x000fe200078e0205 */
[----:B------:R-:W-:Y:S01]  /*1120*/  UIMAD.WIDE UR10, UR14, 0x2aaaaaab, URZ ;  /* 0x2aaaaaab0e0a78a5 */ /* 0x000fe2000f8e023f */
[----:B------:R-:W-:Y:S01]  /*1130*/  LDS R23, [R4+0x2828] ;  /* 0x0028280004177984 */ /* 0x000fe20000000800 */
[----:B------:R-:W-:Y:S01]  /*1140*/  UIMAD UR9, UR13, -0x60, UR9 ;  /* 0xffffffa00d0978a4 */ /* 0x000fe2000f8e0209 */
[--C-:B-1----:R-:W-:Y:S01]  /*1150*/  IMAD.WIDE R8, R5, 0x4, R2.reuse ;  /* 0x0000000405087825 */ /* 0x102fe200078e0202 */
[----:B------:R-:W-:Y:S01]  /*1160*/  USHF.R.U32.HI UR10, URZ, 0x1f, UR11 ;  /* 0x0000001f3f0a7899 */ /* 0x000fe2000801160b */
[----:B------:R-:W-:Y:S02]  /*1170*/  LDS R25, [R4+0x2c2c] ;  /* 0x002c2c0004197984 */ /* 0x000fe40000000800 */
[----:B------:R-:W-:Y:S01]  /*1180*/  IMAD.WIDE R6, R7, 0x4, R2 ;  /* 0x0000000407067825 */ /* 0x000fe200078e0202 */
[----:B------:R-:W-:Y:S01]  /*1190*/  MOV R5, UR9 ;  /* 0x0000000900057c02 */ /* 0x000fe20008000f00 */
[----:B------:R-:W-:Y:S01]  /*11a0*/  UIADD3 UR9, UR4, 0x4, URZ ;  /* 0x0000000404097890 */ /* 0x000fe2000fffe03f */
[----:B------:R-:W-:Y:S01]  /*11b0*/  LDS R27, [R4+0x3030] ;  /* 0x00303000041b7984 */ /* 0x000fe20000000800 */
[----:B------:R-:W-:-:S02]  /*11c0*/  ULEA.HI.SX32 UR12, UR11, UR10, 0x1c ;  /* 0x0000000a0b0c7291 */ /* 0x000fc4000f8fe23f */
[----:B------:R-:W-:Y:S01]  /*11d0*/  UIMAD.WIDE UR10, UR9, 0x2aaaaaab, URZ ;  /* 0x2aaaaaab090a78a5 */ /* 0x000fe2000f8e023f */
[----:B0-----:R0:W-:Y:S01]  /*11e0*/  @P5 STG.E desc[UR22][R6.64], R11 ;  /* 0x0000000b06005986 */ /* 0x0011e2000c101916 */
[----:B------:R-:W-:-:S03]  /*11f0*/  UIMAD UR15, UR12, -0x60, UR14 ;  /* 0xffffffa00c0f78a4 */ /* 0x000fc6000f8e020e */
[----:B------:R-:W1:Y:S01]  /*1200*/  LDS R11, [R4+0x1010] ;  /* 0x00101000040b7984 */ /* 0x000e620000000800 */
[----:B------:R-:W-:Y:S01]  /*1210*/  ISETP.LT.AND P5, PT, R10, 0x180, !P0 ;  /* 0x000001800a00780c */ /* 0x000fe200047a1270 */
[----:B------:R-:W-:Y:S01]  /*1220*/  IMAD.U32 R10, RZ, RZ, UR14 ;  /* 0x0000000eff0a7e24 */ /* 0x000fe2000f8e00ff */
[----:B------:R-:W-:Y:S01]  /*1230*/  UIADD3 UR17, UR4, 0x5, URZ ;  /* 0x0000000504117890 */ /* 0x000fe2000fffe03f */
[----:B------:R-:W-:Y:S01]  /*1240*/  MOV R12, UR13 ;  /* 0x0000000d000c7c02 */ /* 0x000fe20008000f00 */
[----:B------:R-:W-:Y:S01]  /*1250*/  UMOV UR14, UR11 ;  /* 0x0000000b000e7c82 */ /* 0x000fe20008000000 */
[----:B------:R-:W-:Y:S01]  /*1260*/  IMAD R5, R5, 0x3c1, R0 ;  /* 0x000003c105057824 */ /* 0x000fe200078e0200 */
[----:B------:R-:W-:Y:S01]  /*1270*/  UIADD3 UR16, UR4, 0x6, URZ ;  /* 0x0000000604107890 */ /* 0x000fe2000fffe03f */
[----:B0-----:R-:W-:Y:S01]  /*1280*/  MOV R7, UR15 ;  /* 0x0000000f00077c02 */ /* 0x001fe20008000f00 */
[----:B------:R-:W-:Y:S01]  /*1290*/  IMAD.U32 R6, RZ, RZ, UR12 ;  /* 0x0000000cff067e24 */ /* 0x000fe2000f8e00ff */
[----:B------:R-:W-:Y:S01]  /*12a0*/  USHF.R.U32.HI UR15, URZ, 0x1f, UR14 ;  /* 0x0000001f3f0f7899 */ /* 0x000fe2000801160e */
[----:B------:R-:W-:Y:S01]  /*12b0*/  LDS R29, [R4+0x3434] ;  /* 0x00343400041d7984 */ /* 0x000fe20000000800 */
[----:B------:R-:W-:-:S02]  /*12c0*/  UIMAD.WIDE UR12, UR17, 0x2aaaaaab, URZ ;  /* 0x2aaaaaab110c78a5 */ /* 0x000fc4000f8e023f */
[----:B------:R-:W-:Y:S01]  /*12d0*/  ULEA.HI.SX32 UR15, UR14, UR15, 0x1c ;  /* 0x0000000f0e0f7291 */ /* 0x000fe2000f8fe23f */
[----:B--2---:R0:W-:Y:S01]  /*12e0*/  @P6 STG.E desc[UR22][R8.64], R13 ;  /* 0x0000000d08006986 */ /* 0x0041e2000c101916 */
[----:B------:R-:W-:Y:S01]  /*12f0*/  ISETP.LT.AND P6, PT, R10, 0x180, !P0 ;  /* 0x000001800a00780c */ /* 0x000fe200047c1270 */
[----:B------:R-:W-:Y:S02]  /*1300*/  USHF.R.U32.HI UR12, URZ, 0x1f, UR13 ;  /* 0x0000001f3f0c7899 */ /* 0x000fe4000801160d */
[----:B------:R-:W2:Y:S01]  /*1310*/  LDS R13, [R4+0x1414] ;  /* 0x00141400040d7984 */ /* 0x000ea20000000800 */
[----:B------:R-:W-:Y:S01]  /*1320*/  MOV R10, UR9 ;  /* 0x00000009000a7c02 */ /* 0x000fe20008000f00 */
[----:B------:R-:W-:Y:S02]  /*1330*/  UIMAD UR9, UR15, -0x60, UR9 ;  /* 0xffffffa00f0978a4 */ /* 0x000fe4000f8e0209 */
[----:B------:R-:W-:Y:S01]  /*1340*/  UIADD3 UR20, UR4, 0x7, URZ ;  /* 0x0000000704147890 */ /* 0x000fe2000fffe03f */
[----:B------:R-:W-:Y:S01]  /*1350*/  LDS R31, [R4+0x3838] ;  /* 0x00383800041f7984 */ /* 0x000fe20000000800 */
[----:B0-----:R-:W-:-:S02]  /*1360*/  IMAD R9, R12, 0x258a0, R5 ;  /* 0x000258a00c097824 */ /* 0x001fc400078e0205 */
[----:B------:R-:W-:Y:S01]  /*1370*/  IMAD R5, R7, 0x3c1, R0 ;  /* 0x000003c107057824 */ /* 0x000fe200078e0200 */
[----:B------:R-:W-:-:S03]  /*1380*/  ULEA.HI.SX32 UR12, UR13, UR12, 0x1c ;  /* 0x0000000c0d0c7291 */ /* 0x000fc6000f8fe23f */
[----:B------:R-:W-:Y:S01]  /*1390*/  IMAD R5, R6, 0x258a0, R5 ;  /* 0x000258a006057824 */ /* 0x000fe200078e0205 */
[----:B------:R-:W-:Y:S02]  /*13a0*/  UIMAD.WIDE UR10, UR16, 0x2aaaaaab, URZ ;  /* 0x2aaaaaab100a78a5 */ /* 0x000fe4000f8e023f */
[----:B------:R-:W-:Y:S01]  /*13b0*/  UIMAD UR10, UR12, -0x60, UR17 ;  /* 0xffffffa00c0a78a4 */ /* 0x000fe2000f8e0211 */
[--C-:B------:R-:W-:Y:S01]  /*13c0*/  IMAD.WIDE R6, R5, 0x4, R2.reuse ;  /* 0x0000000405067825 */ /* 0x100fe200078e0202 */
[----:B------:R-:W-:Y:S01]  /*13d0*/  MOV R5, UR9 ;  /* 0x0000000900057c02 */ /* 0x000fe20008000f00 */
[----:B------:R-:W-:Y:S01]  /*13e0*/  USHF.R.U32.HI UR9, URZ, 0x1f, UR11 ;  /* 0x0000001f3f097899 */ /* 0x000fe2000801160b */
[----:B------:R-:W-:Y:S01]  /*13f0*/  MOV R12, UR15 ;  /* 0x0000000f000c7c02 */ /* 0x000fe20008000f00 */
[----:B------:R-:W-:Y:S01]  /*1400*/  IMAD.WIDE R8, R9, 0x4, R2 ;  /* 0x0000000409087825 */ /* 0x000fe200078e0202 */
[----:B---3--:R0:W-:Y:S01]  /*1410*/  @P6 STG.E desc[UR22][R6.64], R15 ;  /* 0x0000000f06006986 */ /* 0x0081e2000c101916 */
[----:B------:R-:W-:Y:S01]  /*1420*/  ULEA.HI.SX32 UR14, UR11, UR9, 0x1c ;  /* 0x000000090b0e7291 */ /* 0x000fe2000f8fe23f */
[----:B------:R-:W-:Y:S01]  /*1430*/  ISETP.LT.AND P6, PT, R10, 0x180, !P0 ;  /* 0x000001800a00780c */ /* 0x000fe200047c1270 */
[----:B------:R-:W-:Y:S01]  /*1440*/  IMAD R5, R5, 0x3c1, R0 ;  /* 0x000003c105057824 */ /* 0x000fe200078e0200 */
[----:B----4-:R3:W-:Y:S01]  /*1450*/  @P5 STG.E desc[UR22][R8.64], R17 ;  /* 0x0000001108005986 */ /* 0x0107e2000c101916 */
[----:B------:R-:W-:Y:S01]  /*1460*/  UIMAD UR13, UR14, -0x60, UR16 ;  /* 0xffffffa00e0d78a4 */ /* 0x000fe2000f8e0210 */
[----:B------:R-:W-:Y:S01]  /*1470*/  IMAD.U32 R10, RZ, RZ, UR17 ;  /* 0x00000011ff0a7e24 */ /* 0x000fe2000f8e00ff */
[----:B0-----:R-:W-:Y:S01]  /*1480*/  MOV R15, UR10 ;  /* 0x0000000a000f7c02 */ /* 0x001fe20008000f00 */
[----:B------:R-:W-:-:S02]  /*1490*/  IMAD R7, R12, 0x258a0, R5 ;  /* 0x000258a00c077824 */ /* 0x000fc400078e0205 */
[----:B---3--:R-:W-:Y:S02]  /*14a0*/  IMAD.U32 R8, RZ, RZ, UR12 ;  /* 0x0000000cff087e24 */ /* 0x008fe4000f8e00ff */
[----:B------:R-:W-:Y:S01]  /*14b0*/  IMAD R5, R15, 0x3c1, R0 ;  /* 0x000003c10f057824 */ /* 0x000fe200078e0200 */
[----:B------:R-:W-:Y:S01]  /*14c0*/  UIMAD.WIDE UR10, UR8, 0x2aaaaaab, URZ ;  /* 0x2aaaaaab080a78a5 */ /* 0x000fe2000f8e023f */
[----:B------:R-:W-:Y:S01]  /*14d0*/  IMAD.WIDE R6, R7, 0x4, R2 ;  /* 0x0000000407067825 */ /* 0x000fe200078e0202 */
[----:B------:R-:W-:-:S03]  /*14e0*/  ISETP.LT.AND P5, PT, R10, 0x180, !P0 ;  /* 0x000001800a00780c */ /* 0x000fc600047a1270 */
[----:B------:R-:W-:Y:S01]  /*14f0*/  IMAD R9, R8, 0x258a0, R5 ;  /* 0x000258a008097824 */ /* 0x000fe200078e0205 */
[----:B------:R-:W-:Y:S01]  /*1500*/  MOV R5, UR13 ;  /* 0x0000000d00057c02 */ /* 0x000fe20008000f00 */
[----:B------:R-:W-:Y:S01]  /*1510*/  UIMAD.WIDE UR12, UR7, 0x2aaaaaab, URZ ;  /* 0x2aaaaaab070c78a5 */ /* 0x000fe2000f8e023f */
[----:B------:R-:W-:Y:S01]  /*1520*/  MOV R10, UR16 ;  /* 0x00000010000a7c02 */ /* 0x000fe20008000f00 */
[----:B------:R-:W-:Y:S01]  /*1530*/  USHF.R.U32.HI UR10, URZ, 0x1f, UR11 ;  /* 0x0000001f3f0a7899 */ /* 0x000fe2000801160b */
[----:B-1----:R0:W-:Y:S01]  /*1540*/  @P6 STG.E desc[UR22][R6.64], R11 ;  /* 0x0000000b06006986 */ /* 0x0021e2000c101916 */
[----:B------:R-:W-:Y:S01]  /*1550*/  IMAD.U32 R12, RZ, RZ, UR14 ;  /* 0x0000000eff0c7e24 */ /* 0x000fe2000f8e00ff */
[----:B------:R-:W-:Y:S01]  /*1560*/  ISETP.LT.AND P6, PT, R10, 0x180, !P0 ;  /* 0x000001800a00780c */ /* 0x000fe200047c1270 */
[----:B------:R-:W-:Y:S01]  /*1570*/  IMAD R5, R5, 0x3c1, R0 ;  /* 0x000003c105057824 */ /* 0x000fe200078e0200 */
[----:B------:R-:W-:Y:S02]  /*1580*/  UIMAD.WIDE UR14, UR6, 0x2aaaaaab, URZ ;  /* 0x2aaaaaab060e78a5 */ /* 0x000fe4000f8e023f */
[----:B------:R-:W-:-:S02]  /*1590*/  USHF.R.U32.HI UR12, URZ, 0x1f, UR13 ;  /* 0x0000001f3f0c7899 */ /* 0x000fc4000801160d */
[----:B------:R-:W-:Y:S01]  /*15a0*/  ULEA.HI.SX32 UR10, UR11, UR10, 0x1c ;  /* 0x0000000a0b0a7291 */ /* 0x000fe2000f8fe23f */
[----:B------:R-:W-:Y:S01]  /*15b0*/  IMAD R5, R12, 0x258a0, R5 ;  /* 0x000258a00c057824 */ /* 0x000fe200078e0205 */
[----:B------:R-:W-:Y:S01]  /*15c0*/  UIMAD.WIDE UR16, UR5, 0x2aaaaaab, URZ ;  /* 0x2aaaaaab051078a5 */ /* 0x000fe2000f8e023f */
[--C-:B------:R-:W-:Y:S01]  /*15d0*/  IMAD.WIDE R8, R9, 0x4, R2.reuse ;  /* 0x0000000409087825 */ /* 0x100fe200078e0202 */
[----:B------:R-:W-:Y:S02]  /*15e0*/  USHF.R.U32.HI UR11, URZ, 0x1f, UR15 ;  /* 0x0000001f3f0b7899 */ /* 0x000fe4000801160f */
[----:B------:R-:W-:Y:S02]  /*15f0*/  UIMAD UR14, UR10, -0x60, UR8 ;  /* 0xffffffa00a0e78a4 */ /* 0x000fe4000f8e0208 */
[----:B------:R-:W-:Y:S01]  /*1600*/  ULEA.HI.SX32 UR12, UR13, UR12, 0x1c ;  /* 0x0000000c0d0c7291 */ /* 0x000fe2000f8fe23f */
[----:B0-----:R-:W-:Y:S01]  /*1610*/  IMAD.WIDE R6, R5, 0x4, R2 ;  /* 0x0000000405067825 */ /* 0x001fe200078e0202 */
[----:B------:R-:W-:-:S02]  /*1620*/  USHF.R.U32.HI UR8, URZ, 0x1f, UR17 ;  /* 0x0000001f3f087899 */ /* 0x000fc40008011611 */
[----:B------:R-:W-:Y:S01]  /*1630*/  ULEA.HI.SX32 UR11, UR15, UR11, 0x1c ;  /* 0x0000000b0f0b7291 */ /* 0x000fe2000f8fe23f */
[----:B--2---:R0:W-:Y:S01]  /*1640*/  @P5 STG.E desc[UR22][R8.64], R13 ;  /* 0x0000000d08005986 */ /* 0x0041e2000c101916 */
[----:B------:R-:W-:Y:S01]  /*1650*/  UIMAD UR7, UR12, -0x60, UR7 ;  /* 0xffffffa00c0778a4 */ /* 0x000fe2000f8e0207 */
[----:B------:R-:W-:Y:S01]  /*1660*/  MOV R5, UR20 ;  /* 0x0000001400057c02 */ /* 0x000fe20008000f00 */
[----:B------:R-:W-:Y:S01]  /*1670*/  UIADD3 UR9, UR4, 0xa, URZ ;  /* 0x0000000a04097890 */ /* 0x000fe2000fffe03f */
[----:B------:R1:W-:Y:S01]  /*1680*/  @P6 STG.E desc[UR22][R6.64], R19 ;  /* 0x0000001306006986 */ /* 0x0003e2000c101916 */
[----:B------:R-:W-:Y:S02]  /*1690*/  ULEA.HI.SX32 UR8, UR17, UR8, 0x1c ;  /* 0x0000000811087291 */ /* 0x000fe4000f8fe23f */
[----:B------:R-:W-:Y:S01]  /*16a0*/  UIMAD UR6, UR11, -0x60, UR6 ;  /* 0xffffffa00b0678a4 */ /* 0x000fe2000f8e0206 */
[----:B------:R-:W-:Y:S01]  /*16b0*/  ISETP.LT.AND P6, PT, R5, 0x180, !P0 ;  /* 0x000001800500780c */ /* 0x000fe200047c1270 */
[----:B------:R-:W-:Y:S01]  /*16c0*/  UIMAD.WIDE UR18, UR9, 0x2aaaaaab, URZ ;  /* 0x2aaaaaab091278a5 */ /* 0x000fe2000f8e023f */
[----:B------:R-:W2:Y:S01]  /*16d0*/  LDS R19, [R4+0x1c1c] ;  /* 0x001c1c0004137984 */ /* 0x000ea20000000800 */
[----:B0-----:R-:W-:Y:S01]  /*16e0*/  IMAD.U32 R9, RZ, RZ, UR14 ;  /* 0x0000000eff097e24 */ /* 0x001fe2000f8e00ff */
[----:B------:R-:W-:Y:S01]  /*16f0*/  UIMAD UR5, UR8, -0x60, UR5 ;  /* 0xffffffa0080578a4 */ /* 0x000fe2000f8e0205 */
[----:B-1----:R-:W-:-:S02]  /*1700*/  MOV R6, UR10 ;  /* 0x0000000a00067c02 */ /* 0x002fc40008000f00 */
[--C-:B------:R-:W-:Y:S01]  /*1710*/  IMAD R5, R9, 0x3c1, R0.reuse ;  /* 0x000003c109057824 */ /* 0x100fe200078e0200 */
[----:B------:R-:W-:Y:S01]  /*1720*/  MOV R7, UR7 ;  /* 0x0000000700077c02 */ /* 0x000fe20008000f00 */
[----:B------:R-:W-:Y:S01]  /*1730*/  USHF.R.U32.HI UR13, URZ, 0x1f, UR19 ;  /* 0x0000001f3f0d7899 */ /* 0x000fe20008011613 */
[----:B------:R-:W-:Y:S01]  /*1740*/  MOV R9, UR6 ;  /* 0x0000000600097c02 */ /* 0x000fe20008000f00 */
[----:B------:R-:W-:Y:S01]  /*1750*/  IMAD R5, R6, 0x258a0, R5 ;  /* 0x000258a006057824 */ /* 0x000fe200078e0205 */
[----:B------:R-:W-:Y:S01]  /*1760*/  UIMAD.WIDE UR6, UR20, 0x2aaaaaab, URZ ;  /* 0x2aaaaaab140678a5 */ /* 0x000fe2000f8e023f */
[----:B------:R-:W-:Y:S02]  /*1770*/  IMAD.U32 R6, RZ, RZ, UR12 ;  /* 0x0000000cff067e24 */ /* 0x000fe4000f8e00ff */
[--C-:B------:R-:W-:Y:S01]  /*1780*/  IMAD R7, R7, 0x3c1, R0.reuse ;  /* 0x000003c107077824 */ /* 0x100fe200078e0200 */
[----:B------:R-:W-:Y:S01]  /*1790*/  ULEA.HI.SX32 UR13, UR19, UR13, 0x1c ;  /* 0x0000000d130d7291 */ /* 0x000fe2000f8fe23f */
[----:B------:R-:W-:Y:S01]  /*17a0*/  IMAD.U32 R11, RZ, RZ, UR5 ;  /* 0x00000005ff0b7e24 */ /* 0x000fe2000f8e00ff */
[----:B------:R-:W-:Y:S01]  /*17b0*/  USHF.R.U32.HI UR5, URZ, 0x1f, UR7 ;  /* 0x0000001f3f057899 */ /* 0x000fe20008011607 */
[----:B------:R-:W-:Y:S01]  /*17c0*/  IMAD R7, R6, 0x258a0, R7 ;  /* 0x000258a006077824 */ /* 0x000fe200078e0207 */
[----:B------:R-:W-:Y:S01]  /*17d0*/  MOV R10, UR9 ;  /* 0x00000009000a7c02 */ /* 0x000fe20008000f00 */
[----:B------:R-:W-:Y:S01]  /*17e0*/  UIMAD UR9, UR13, -0x60, UR9 ;  /* 0xffffffa00d0978a4 */ /* 0x000fe2000f8e0209 */
[----:B------:R-:W-:Y:S01]  /*17f0*/  MOV R6, UR11 ;  /* 0x0000000b00067c02 */ /* 0x000fe20008000f00 */
[--C-:B------:R-:W-:Y:S01]  /*1800*/  IMAD R9, R9, 0x3c1, R0.reuse ;  /* 0x000003c109097824 */ /* 0x100fe200078e0200 */
[----:B------:R-:W-:Y:S01]  /*1810*/  ULEA.HI.SX32 UR5, UR7, UR5, 0x1c ;  /* 0x0000000507057291 */ /* 0x000fe2000f8fe23f */
[----:B------:R-:W-:-:S02]  /*1820*/  IMAD R11, R11, 0x3c1, R0 ;  /* 0x000003c10b0b7824 */ /* 0x000fc400078e0200 */
[----:B------:R-:W-:Y:S01]  /*1830*/  IMAD R9, R6, 0x258a0, R9 ;  /* 0x000258a006097824 */ /* 0x000fe200078e0209 */
[----:B------:R-:W-:Y:S01]  /*1840*/  MOV R6, UR8 ;  /* 0x0000000800067c02 */ /* 0x000fe20008000f00 */
[----:B------:R-:W-:Y:S01]  /*1850*/  UIMAD UR20, UR5, -0x60, UR20 ;  /* 0xffffffa0051478a4 */ /* 0x000fe2000f8e0214 */
[----:B------:R-:W-:-:S03]  /*1860*/  MOV R13, UR9 ;  /* 0x00000009000d7c02 */ /* 0x000fc60008000f00 */
[----:B------:R-:W-:Y:S02]  /*1870*/  IMAD R11, R6, 0x258a0, R11 ;  /* 0x000258a0060b7824 */ /* 0x000fe400078e020b */
[----:B------:R-:W-:Y:S01]  /*1880*/  IMAD.U32 R6, RZ, RZ, UR13 ;  /* 0x0000000dff067e24 */ /* 0x000fe2000f8e00ff */
[----:B------:R-:W-:Y:S01]  /*1890*/  MOV R15, UR20 ;  /* 0x00000014000f7c02 */ /* 0x000fe20008000f00 */
[----:B------:R-:W-:Y:S01]  /*18a0*/  IMAD R13, R13, 0x3c1, R0 ;  /* 0x000003c10d0d7824 */ /* 0x000fe200078e0200 */
[----:B------:R-:W-:-:S03]  /*18b0*/  MOV R17, UR5 ;  /* 0x0000000500117c02 */ /* 0x000fc60008000f00 */
[----:B------:R-:W-:Y:S02]  /*18c0*/  IMAD R13, R6, 0x258a0, R13 ;  /* 0x000258a0060d7824 */ /* 0x000fe400078e020d */
[----:B------:R-:W-:Y:S01]  /*18d0*/  IMAD R6, R15, 0x3c1, R0 ;  /* 0x000003c10f067824 */ /* 0x000fe200078e0200 */
[----:B------:R-:W-:-:S03]  /*18e0*/  UIADD3 UR5, UR4, 0x8, URZ ;  /* 0x0000000804057890 */ /* 0x000fc6000fffe03f */
[----:B------:R-:W-:Y:S01]  /*18f0*/  IMAD R15, R17, 0x258a0, R6 ;  /* 0x000258a0110f7824 */ /* 0x000fe200078e0206 */
[----:B------:R-:W-:-:S03]  /*1900*/  UIMAD.WIDE UR6, UR5, 0x2aaaaaab, URZ ;  /* 0x2aaaaaab050678a5 */ /* 0x000fc6000f8e023f */
[----:B------:R-:W-:Y:S01]  /*1910*/  IMAD.WIDE R14, R15, 0x4, R2 ;  /* 0x000000040f0e7825 */ /* 0x000fe200078e0202 */
[----:B------:R-:W-:-:S04]  /*1920*/  USHF.R.U32.HI UR6, URZ, 0x1f, UR7 ;  /* 0x0000001f3f067899 */ /* 0x000fc80008011607 */
[----:B--2---:R0:W-:Y:S04]  /*1930*/  @P6 STG.E desc[UR22][R14.64], R19 ;  /* 0x000000130e006986 */ /* 0x0041e8000c101916 */
[----:B------:R-:W1:Y:S01]  /*1940*/  LDS R19, [R4+0x2020] ;  /* 0x0020200004137984 */ /* 0x000e620000000800 */
[----:B------:R-:W-:Y:S01]  /*1950*/  ULEA.HI.SX32 UR6, UR7, UR6, 0x1c ;  /* 0x0000000607067291 */ /* 0x000fe2000f8fe23f */
[----:B------:R-:W-:-:S03]  /*1960*/  MOV R6, UR5 ;  /* 0x0000000500067c02 */ /* 0x000fc60008000f00 */
[----:B------:R-:W-:Y:S02]  /*1970*/  UIMAD UR5, UR6, -0x60, UR5 ;  /* 0xffffffa0060578a4 */ /* 0x000fe4000f8e0205 */
[----:B------:R-:W-:-:S04]  /*1980*/  MOV R21, UR6 ;  /* 0x0000000600157c02 */ /* 0x000fc80008000f00 */
[----:B------:R-:W-:Y:S01]  /*1990*/  IMAD.U32 R17, RZ, RZ, UR5 ;  /* 0x00000005ff117e24 */ /* 0x000fe2000f8e00ff */
[----:B------:R-:W-:-:S04]  /*19a0*/  UIADD3 UR5, UR4, 0x9, URZ ;  /* 0x0000000904057890 */ /* 0x000fc8000fffe03f */
[----:B------:R-:W-:Y:S01]  /*19b0*/  UIMAD.WIDE UR6, UR5, 0x2aaaaaab, URZ ;  /* 0x2aaaaaab050678a5 */ /* 0x000fe2000f8e023f */
[----:B------:R-:W-:Y:S01]  /*19c0*/  ISETP.LT.AND P6, PT, R6, 0x180, !P0 ;  /* 0x000001800600780c */ /* 0x000fe200047c1270 */
[----:B------:R-:W-:Y:S02]  /*19d0*/  IMAD R6, R17, 0x3c1, R0 ;  /* 0x000003c111067824 */ /* 0x000fe400078e0200 */
[----:B------:R-:W-:Y:S02]  /*19e0*/  USHF.R.U32.HI UR6, URZ, 0x1f, UR7 ;  /* 0x0000001f3f067899 */ /* 0x000fe40008011607 */
[----:B------:R-:W-:Y:S02]  /*19f0*/  IMAD R17, R21, 0x258a0, R6 ;  /* 0x000258a015117824 */ /* 0x000fe400078e0206 */
[----:B------:R-:W-:Y:S01]  /*1a00*/  ULEA.HI.SX32 UR6, UR7, UR6, 0x1c ;  /* 0x0000000607067291 */ /* 0x000fe2000f8fe23f */
[----:B------:R-:W-:-:S03]  /*1a10*/  MOV R6, UR5 ;  /* 0x0000000500067c02 */ /* 0x000fc60008000f00 */
[----:B------:R-:W-:Y:S01]  /*1a20*/  UIMAD UR5, UR6, -0x60, UR5 ;  /* 0xffffffa0060578a4 */ /* 0x000fe2000f8e0205 */
[----:B0-----:R-:W-:-:S05]  /*1a30*/  IMAD.WIDE R14, R17, 0x4, R2 ;  /* 0x00000004110e7825 */ /* 0x001fca00078e0202 */
[----:B------:R-:W-:Y:S01]  /*1a40*/  MOV R17, UR5 ;  /* 0x0000000500117c02 */ /* 0x000fe20008000f00 */
[----:B------:R-:W-:Y:S01]  /*1a50*/  IMAD.U32 R21, RZ, RZ, UR6 ;  /* 0x00000006ff157e24 */ /* 0x000fe2000f8e00ff */
[----:B-1----:R0:W-:Y:S01]  /*1a60*/  @P6 STG.E desc[UR22][R14.64], R19 ;  /* 0x000000130e006986 */ /* 0x0021e2000c101916 */
[----:B------:R-:W-:Y:S02]  /*1a70*/  ISETP.LT.AND P6, PT, R6, 0x180, !P0 ;  /* 0x000001800600780c */ /* 0x000fe400047c1270 */
[----:B------:R-:W-:-:S04]  /*1a80*/  IMAD R6, R17, 0x3c1, R0 ;  /* 0x000003c111067824 */ /* 0x000fc800078e0200 */
[----:B------:R-:W-:Y:S02]  /*1a90*/  IMAD R17, R21, 0x258a0, R6 ;  /* 0x000258a015117824 */ /* 0x000fe400078e0206 */
[----:B------:R-:W1:Y:S01]  /*1aa0*/  LDS R21, [R4+0x2424] ;  /* 0x0024240004157984 */ /* 0x000e620000000800 */
[----:B------:R-:W-:-:S04]  /*1ab0*/  UIADD3 UR6, UR4, 0xf, URZ ;  /* 0x0000000f04067890 */ /* 0x000fc8000fffe03f */
[----:B------:R-:W-:-:S04]  /*1ac0*/  UIMAD.WIDE UR4, UR6, 0x2aaaaaab, URZ ;  /* 0x2aaaaaab060478a5 */ /* 0x000fc8000f8e023f */
[----:B------:R-:W-:Y:S01]  /*1ad0*/  USHF.R.U32.HI UR4, URZ, 0x1f, UR5 ;  /* 0x0000001f3f047899 */ /* 0x000fe20008011605 */
[----:B------:R-:W-:-:S03]  /*1ae0*/  MOV R6, UR6 ;  /* 0x0000000600067c02 */ /* 0x000fc60008000f00 */
[----:B------:R-:W-:-:S04]  /*1af0*/  ULEA.HI.SX32 UR4, UR5, UR4, 0x1c ;  /* 0x0000000405047291 */ /* 0x000fc8000f8fe23f */
[----:B------:R-:W-:Y:S01]  /*1b00*/  UIMAD UR6, UR4, -0x60, UR6 ;  /* 0xffffffa0040678a4 */ /* 0x000fe2000f8e0206 */
[----:B------:R-:W-:-:S05]  /*1b10*/  ISETP.LT.AND P5, PT, R10, 0x180, !P0 ;  /* 0x000001800a00780c */ /* 0x000fca00047a1270 */
[----:B0-----:R-:W-:Y:S02]  /*1b20*/  MOV R15, UR6 ;  /* 0x00000006000f7c02 */ /* 0x001fe40008000f00 */
[----:B------:R-:W-:Y:S01]  /*1b30*/  ISETP.LT.AND P0, PT, R6, 0x180, !P0 ;  /* 0x000001800600780c */ /* 0x000fe20004701270 */
[----:B------:R-:W-:-:S04]  /*1b40*/  IMAD.WIDE R12, R13, 0x4, R2 ;  /* 0x000000040d0c7825 */ /* 0x000fc800078e0202 */
[----:B------:R-:W-:Y:S02]  /*1b50*/  IMAD R0, R15, 0x3c1, R0 ;  /* 0x000003c10f007824 */ /* 0x000fe400078e0200 */
[----:B------:R-:W-:-:S04]  /*1b60*/  IMAD.WIDE R14, R17, 0x4, R2 ;  /* 0x00000004110e7825 */ /* 0x000fc800078e0202 */
[----:B------:R-:W-:-:S04]  /*1b70*/  IMAD.WIDE R10, R11, 0x4, R2 ;  /* 0x000000040b0a7825 */ /* 0x000fc800078e0202 */
[--C-:B------:R-:W-:Y:S01]  /*1b80*/  IMAD.WIDE R8, R9, 0x4, R2.reuse ;  /* 0x0000000409087825 */ /* 0x100fe200078e0202 */
[----:B-1----:R0:W-:Y:S03]  /*1b90*/  @P6 STG.E desc[UR22][R14.64], R21 ;  /* 0x000000150e006986 */ /* 0x0021e6000c101916 */
[--C-:B------:R-:W-:Y:S01]  /*1ba0*/  IMAD.WIDE R6, R7, 0x4, R2.reuse ;  /* 0x0000000407067825 */ /* 0x100fe200078e0202 */
[----:B------:R0:W-:Y:S03]  /*1bb0*/  @P5 STG.E desc[UR22][R12.64], R23 ;  /* 0x000000170c005986 */ /* 0x0001e6000c101916 */
[----:B------:R-:W-:Y:S01]  /*1bc0*/  IMAD.WIDE R16, R5, 0x4, R2 ;  /* 0x0000000405107825 */ /* 0x000fe200078e0202 */
[----:B------:R0:W-:Y:S01]  /*1bd0*/  @P4 STG.E desc[UR22][R10.64], R25 ;  /* 0x000000190a004986 */ /* 0x0001e2000c101916 */
[----:B------:R-:W-:-:S03]  /*1be0*/  MOV R19, UR4 ;  /* 0x0000000400137c02 */ /* 0x000fc60008000f00 */
[----:B------:R0:W-:Y:S04]  /*1bf0*/  @P3 STG.E desc[UR22][R8.64], R27 ;  /* 0x0000001b08003986 */ /* 0x0001e8000c101916 */
[----:B------:R0:W-:Y:S01]  /*1c00*/  @P2 STG.E desc[UR22][R6.64], R29 ;  /* 0x0000001d06002986 */ /* 0x0001e2000c101916 */
[----:B------:R-:W-:-:S03]  /*1c10*/  IMAD R19, R19, 0x258a0, R0 ;  /* 0x000258a013137824 */ /* 0x000fc600078e0200 */
[----:B------:R0:W-:Y:S02]  /*1c20*/  @P1 STG.E desc[UR22][R16.64], R31 ;  /* 0x0000001f10001986 */ /* 0x0001e4000c101916 */
[----:B0-----:R-:W-:Y:S05]  /*1c30*/  @!P0 EXIT ;  /* 0x000000000000894d */ /* 0x001fea0003800000 */
[----:B------:R-:W0:Y:S01]  /*1c40*/  LDS R5, [R4+0x3c3c] ;  /* 0x003c3c0004057984 */ /* 0x000e220000000800 */
[----:B------:R-:W-:-:S05]  /*1c50*/  IMAD.WIDE R2, R19, 0x4, R2 ;  /* 0x0000000413027825 */ /* 0x000fca00078e0202 */
[----:B0-----:R-:W-:Y:S01]  /*1c60*/  STG.E desc[UR22][R2.64], R5 ;  /* 0x0000000502007986 */ /* 0x001fe2000c101916 */
[----:B------:R-:W-:Y:S05]  /*1c70*/  EXIT ;  /* 0x000000000000794d */ /* 0x000fea0003800000 */
.L_x_0:
[----:B------:R-:W-:-:S00]  /*1c80*/  BRA `(.L_x_0) ;  /* 0xfffffffc00fc7947 */ /* 0x000fc0000383ffff */
[----:B------:R-:W-:-:S00]  /*1c90*/  NOP ;  /* 0x0000000000007918 */ /* 0x000fc00000000000 */
        /* <DEDUP_REMOVED lines=14> */
.L_x_1:


//--------------------- .nv.global.init           --------------------------
	.section	.nv.global.init,"aw",@progbits
.nv.global.init:
	.type		_$_str,@object
	.size		_$_str,(_$_str_$_2 - _$_str)
_$_str:
        /*0000*/ 	.byte	0x5f, 0x5f, 0x43, 0x55, 0x44, 0x41, 0x5f, 0x46, 0x54, 0x5a, 0x00
	.type		_$_str_$_2,@object
	.size		_$_str_$_2,(.L_1 - _$_str_$_2)
_$_str_$_2:
        /*000b*/ 	.byte	0x5f, 0x5f, 0x43, 0x55, 0x44, 0x41, 0x5f, 0x50, 0x52, 0x45, 0x43, 0x5f, 0x53, 0x51, 0x52, 0x54
        /*001b*/ 	.byte	0x00
.L_1:


//--------------------- .nv.shared.triton_poi_fused__native_batch_norm_legit_no_training_relu_3 --------------------------
	.section	.nv.shared.triton_poi_fused__native_batch_norm_legit_no_training_relu_3,"aw",@nobits
	.sectionflags	@""
	.align	16
	.zero		1024


//--------------------- .nv.constant0.triton_poi_fused__native_batch_norm_legit_no_training_relu_3 --------------------------
	.section	.nv.constant0.triton_poi_fused__native_batch_norm_legit_no_training_relu_3,"a",@progbits
	.sectionflags	@""
	.align	4
.nv.constant0.triton_poi_fused__native_batch_norm_legit_no_training_relu_3:
	.zero		584
